def matmul_kernel(
    a_ptr,
    b_ptr,
    c_ptr,
    M,
    N,
    K,
    stride_am,
    stride_ak,
    stride_bk,
    stride_bn,
    stride_cm,
    stride_cn,
    BLOCK_M: tl.constexpr,
    BLOCK_N: tl.constexpr,
    BLOCK_K: tl.constexpr,
    GROUP_M: tl.constexpr,
):
    pid = tl.program_id(axis=0)
    num_pid_m = tl.cdiv(M, BLOCK_M)
    num_pid_n = tl.cdiv(N, BLOCK_N)
    num_pid_in_group = GROUP_M * num_pid_n
    group_id = pid // num_pid_in_group
    first_pid_m = group_id * GROUP_M
    group_size_m = min(num_pid_m - first_pid_m, GROUP_M)
    pid_m = first_pid_m + ((pid % num_pid_in_group) % group_size_m)
    pid_n = (pid % num_pid_in_group) // group_size_m

    offs_am = (pid_m * BLOCK_M + tl.arange(0, BLOCK_M)) % M
    offs_bn = (pid_n * BLOCK_N + tl.arange(0, BLOCK_N)) % N
    offs_k = tl.arange(0, BLOCK_K)
    a_ptrs = a_ptr + offs_am[:, None] * stride_am + offs_k[None, :] * stride_ak
    b_ptrs = b_ptr + offs_k[:, None] * stride_bk + offs_bn[None, :] * stride_bn

    acc = tl.zeros((BLOCK_M, BLOCK_N), dtype=tl.float32)
    for kk in range(0, tl.cdiv(K, BLOCK_K)):
        a = tl.load(a_ptrs, mask=offs_k[None, :] < K - kk * BLOCK_K, other=0.0)
        b = tl.load(b_ptrs, mask=offs_k[:, None] < K - kk * BLOCK_K, other=0.0)
        acc = tl.dot(a, b, acc)
        a_ptrs += BLOCK_K * stride_ak
        b_ptrs += BLOCK_K * stride_bk

    c = acc.to(c_ptr.dtype.element_ty)
    offs_cm = pid_m * BLOCK_M + tl.arange(0, BLOCK_M)
    offs_cn = pid_n * BLOCK_N + tl.arange(0, BLOCK_N)
    c_ptrs = c_ptr + offs_cm[:, None] * stride_cm + offs_cn[None, :] * stride_cn
    mask = (offs_cm[:, None] < M) & (offs_cn[None, :] < N)
    tl.store(c_ptrs, c, mask=mask)

# config = {"BLOCK_K": 32, "BLOCK_M": 64, "BLOCK_N": 512, "GROUP_M": 8, "arch": "sm_100", "dtype": "fp8e4m3", "num_ctas": 1, "num_stages": 3, "num_warps": 16}
# arch = sm_100


// ===== COMPILED SASS (sm_100a) =====

	.target	sm_100a

	.elftype	@"ET_EXEC"


//--------------------- .note.nv.tkinfo           --------------------------
	.section	.note.nv.tkinfo,"",@"SHT_NOTE"
	.sectionflags	@"SHF_NOTE_NV_TKINFO"
	.tkinfo
        /*0018*/ 	.word	0x00000081
        /*0030*/ 	.string	""
        /*0030*/ 	.string	"ptxas-blackwell"
        /*0030*/ 	.string	"Cuda compilation tools, release 12.9, V12.9.86"
        /*0030*/ 	.string	"Build cuda_12.9.r12.9/compiler.36037853_0"
        /*0030*/ 	.string	"-v  -suppress-debug-info  -lineinfo  -arch sm_100a "



//--------------------- .note.nv.cuver            --------------------------
	.section	.note.nv.cuver,"",@"SHT_NOTE"
	.sectionflags	@"SHF_NOTE_NV_CUVER"
        /*0018*/ 	.short	0x0001
        /*001a*/ 	.short	0x0064
        /*001c*/ 	.short	0x0001
        /*001e*/ 	.short	0x0000
        /*0020*/ 	.short	0x0001
        /*0022*/ 	.short	0x0000


//--------------------- .nv.info                  --------------------------
	.section	.nv.info,"",@"SHT_CUDA_INFO"
	.align	4


	//----- nvinfo : EIATTR_REGCOUNT
	.align		4
        /*0000*/ 	.byte	0x04, 0x2f
        /*0002*/ 	.short	(.L_1 - .L_0)
	.align		4
.L_0:
        /*0004*/ 	.word	index@(matmul_kernel)
        /*0008*/ 	.word	0x00000080


	//----- nvinfo : EIATTR_FRAME_SIZE
	.align		4
.L_1:
        /*000c*/ 	.byte	0x04, 0x11
        /*000e*/ 	.short	(.L_3 - .L_2)
	.align		4
.L_2:
        /*0010*/ 	.word	index@(matmul_kernel)
        /*0014*/ 	.word	0x000000c0


	//----- nvinfo : EIATTR_MIN_STACK_SIZE
	.align		4
.L_3:
        /*0018*/ 	.byte	0x04, 0x12
        /*001a*/ 	.short	(.L_5 - .L_4)
	.align		4
.L_4:
        /*001c*/ 	.word	index@(matmul_kernel)
        /*0020*/ 	.word	0x000000c0
.L_5:


//--------------------- .nv.info.matmul_kernel    --------------------------
	.section	.nv.info.matmul_kernel,"",@"SHT_CUDA_INFO"
	.sectionflags	@""
	.align	4


	//----- nvinfo : EIATTR_CUDA_API_VERSION
	.align		4
        /*0000*/ 	.byte	0x04, 0x37
        /*0002*/ 	.short	(.L_7 - .L_6)
.L_6:
        /*0004*/ 	.word	0x00000081


	//----- nvinfo : EIATTR_KPARAM_INFO
	.align		4
.L_7:
        /*0008*/ 	.byte	0x04, 0x17
        /*000a*/ 	.short	(.L_9 - .L_8)
.L_8:
        /*000c*/ 	.word	0x00000000
        /*0010*/ 	.short	0x000d
        /*0012*/ 	.short	0x0048
        /*0014*/ 	.byte	0x00, 0xf4, 0x21, 0x00


	//----- nvinfo : EIATTR_KPARAM_INFO
	.align		4
.L_9:
        /*0018*/ 	.byte	0x04, 0x17
        /*001a*/ 	.short	(.L_11 - .L_10)
.L_10:
        /*001c*/ 	.word	0x00000000
        /*0020*/ 	.short	0x000c
        /*0022*/ 	.short	0x0040
        /*0024*/ 	.byte	0x00, 0xf4, 0x21, 0x00


	//----- nvinfo : EIATTR_KPARAM_INFO
	.align		4
.L_11:
        /*0028*/ 	.byte	0x04, 0x17
        /*002a*/ 	.short	(.L_13 - .L_12)
.L_12:
        /*002c*/ 	.word	0x00000000
        /*0030*/ 	.short	0x000b
        /*0032*/ 	.short	0x0038
        /*0034*/ 	.byte	0x00, 0xf0, 0x11, 0x00


	//----- nvinfo : EIATTR_KPARAM_INFO
	.align		4
.L_13:
        /*0038*/ 	.byte	0x04, 0x17
        /*003a*/ 	.short	(.L_15 - .L_14)
.L_14:
        /*003c*/ 	.word	0x00000000
        /*0040*/ 	.short	0x000a
        /*0042*/ 	.short	0x0034
        /*0044*/ 	.byte	0x00, 0xf0, 0x11, 0x00


	//----- nvinfo : EIATTR_KPARAM_INFO
	.align		4
.L_15:
        /*0048*/ 	.byte	0x04, 0x17
        /*004a*/ 	.short	(.L_17 - .L_16)
.L_16:
        /*004c*/ 	.word	0x00000000
        /*0050*/ 	.short	0x0009
        /*0052*/ 	.short	0x0030
        /*0054*/ 	.byte	0x00, 0xf0, 0x11, 0x00


	//----- nvinfo : EIATTR_KPARAM_INFO
	.align		4
.L_17:
        /*0058*/ 	.byte	0x04, 0x17
        /*005a*/ 	.short	(.L_19 - .L_18)
.L_18:
        /*005c*/ 	.word	0x00000000
        /*0060*/ 	.short	0x0008
        /*0062*/ 	.short	0x002c
        /*0064*/ 	.byte	0x00, 0xf0, 0x11, 0x00


	//----- nvinfo : EIATTR_KPARAM_INFO
	.align		4
.L_19:
        /*0068*/ 	.byte	0x04, 0x17
        /*006a*/ 	.short	(.L_21 - .L_20)
.L_20:
        /*006c*/ 	.word	0x00000000
        /*0070*/ 	.short	0x0007
        /*0072*/ 	.short	0x0028
        /*0074*/ 	.byte	0x00, 0xf0, 0x11, 0x00


	//----- nvinfo : EIATTR_KPARAM_INFO
	.align		4
.L_21:
        /*0078*/ 	.byte	0x04, 0x17
        /*007a*/ 	.short	(.L_23 - .L_22)
.L_22:
        /*007c*/ 	.word	0x00000000
        /*0080*/ 	.short	0x0006
        /*0082*/ 	.short	0x0024
        /*0084*/ 	.byte	0x00, 0xf0, 0x11, 0x00


	//----- nvinfo : EIATTR_KPARAM_INFO
	.align		4
.L_23:
        /*0088*/ 	.byte	0x04, 0x17
        /*008a*/ 	.short	(.L_25 - .L_24)
.L_24:
        /*008c*/ 	.word	0x00000000
        /*0090*/ 	.short	0x0005
        /*0092*/ 	.short	0x0020
        /*0094*/ 	.byte	0x00, 0xf0, 0x11, 0x00


	//----- nvinfo : EIATTR_KPARAM_INFO
	.align		4
.L_25:
        /*0098*/ 	.byte	0x04, 0x17
        /*009a*/ 	.short	(.L_27 - .L_26)
.L_26:
        /*009c*/ 	.word	0x00000000
        /*00a0*/ 	.short	0x0004
        /*00a2*/ 	.short	0x001c
        /*00a4*/ 	.byte	0x00, 0xf0, 0x11, 0x00


	//----- nvinfo : EIATTR_KPARAM_INFO
	.align		4
.L_27:
        /*00a8*/ 	.byte	0x04, 0x17
        /*00aa*/ 	.short	(.L_29 - .L_28)
.L_28:
        /*00ac*/ 	.word	0x00000000
        /*00b0*/ 	.short	0x0003
        /*00b2*/ 	.short	0x0018
        /*00b4*/ 	.byte	0x00, 0xf0, 0x11, 0x00


	//----- nvinfo : EIATTR_KPARAM_INFO
	.align		4
.L_29:
        /*00b8*/ 	.byte	0x04, 0x17
        /*00ba*/ 	.short	(.L_31 - .L_30)
.L_30:
        /*00bc*/ 	.word	0x00000000
        /*00c0*/ 	.short	0x0002
        /*00c2*/ 	.short	0x0010
        /*00c4*/ 	.byte	0x00, 0xf4, 0x21, 0x00


	//----- nvinfo : EIATTR_KPARAM_INFO
	.align		4
.L_31:
        /*00c8*/ 	.byte	0x04, 0x17
        /*00ca*/ 	.short	(.L_33 - .L_32)
.L_32:
        /*00cc*/ 	.word	0x00000000
        /*00d0*/ 	.short	0x0001
        /*00d2*/ 	.short	0x0008
        /*00d4*/ 	.byte	0x00, 0xf4, 0x21, 0x00


	//----- nvinfo : EIATTR_KPARAM_INFO
	.align		4
.L_33:
        /*00d8*/ 	.byte	0x04, 0x17
        /*00da*/ 	.short	(.L_35 - .L_34)
.L_34:
        /*00dc*/ 	.word	0x00000000
        /*00e0*/ 	.short	0x0000
        /*00e2*/ 	.short	0x0000
        /*00e4*/ 	.byte	0x00, 0xf4, 0x21, 0x00


	//----- nvinfo : EIATTR_SPARSE_MMA_MASK
	.align		4
.L_35:
        /*00e8*/ 	.byte	0x03, 0x50
        /*00ea*/ 	.short	0x0000


	//----- nvinfo : EIATTR_MAXREG_COUNT
	.align		4
        /*00ec*/ 	.byte	0x03, 0x1b
        /*00ee*/ 	.short	0x0080


	//----- nvinfo : EIATTR_NUM_BARRIERS
	.align		4
        /*00f0*/ 	.byte	0x02, 0x4c
        /*00f2*/ 	.byte	0x01
	.zero		1


	//----- nvinfo : EIATTR_ANNOTATIONS
	.align		4
        /*00f4*/ 	.byte	0x04, 0x55
        /*00f6*/ 	.short	(.L_37 - .L_36)


	//   ....[0]....
.L_36:
        /*00f8*/ 	.word	0x00000001
        /*00fc*/ 	.byte	0x90, 0x05, 0x00, 0x00, 0x01, 0x00, 0x00, 0x00, 0xb0, 0x05, 0x00, 0x00, 0x01, 0x00, 0x00, 0x00
        /* <DEDUP_REMOVED lines=48> */
        /*040c*/ 	.byte	0x50, 0x56, 0x00, 0x00


	//----- nvinfo : EIATTR_VRC_CTA_INIT_COUNT
	.align		4
.L_37:
        /*0410*/ 	.byte	0x02, 0x4a
	.zero		1
	.zero		1


	//----- nvinfo : EIATTR_EXIT_INSTR_OFFSETS
	.align		4
        /*0414*/ 	.byte	0x04, 0x1c
        /*0416*/ 	.short	(.L_39 - .L_38)


	//   ....[0]....
.L_38:
        /*0418*/ 	.word	0x000084a0


	//   ....[1]....
        /*041c*/ 	.word	0x000084c0


	//----- nvinfo : EIATTR_REQNTID
	.align		4
.L_39:
        /*0420*/ 	.byte	0x04, 0x10
        /*0422*/ 	.short	(.L_41 - .L_40)
.L_40:
        /*0424*/ 	.word	0x00000200
        /*0428*/ 	.word	0x00000001
        /*042c*/ 	.word	0x00000001


	//----- nvinfo : EIATTR_CBANK_PARAM_SIZE
	.align		4
.L_41:
        /*0430*/ 	.byte	0x03, 0x19
        /*0432*/ 	.short	0x0050


	//----- nvinfo : EIATTR_PARAM_CBANK
	.align		4
        /*0434*/ 	.byte	0x04, 0x0a
        /*0436*/ 	.short	(.L_43 - .L_42)
	.align		4
.L_42:
        /*0438*/ 	.word	index@(.nv.constant0.matmul_kernel)
        /*043c*/ 	.short	0x0380
        /*043e*/ 	.short	0x0050


	//----- nvinfo : EIATTR_SW_WAR
	.align		4
.L_43:
        /*0440*/ 	.byte	0x04, 0x36
        /*0442*/ 	.short	(.L_45 - .L_44)
.L_44:
        /*0444*/ 	.word	0x00000008
.L_45:


//--------------------- .nv.compat                --------------------------
	.section	.nv.compat,"",@"SHT_CUDA_COMPAT_INFO"
	.align	4
        /*0000*/ 	.byte	0x02, 0x02, 0x02, 0x00, 0x02, 0x05, 0x05, 0x00, 0x02, 0x03, 0x00, 0x00, 0x02, 0x06, 0x01, 0x00


//--------------------- .nv.callgraph             --------------------------
	.section	.nv.callgraph,"",@"SHT_CUDA_CALLGRAPH"
	.align	4
	.sectionentsize	8
	.align		4
        /*0000*/ 	.word	0x00000000
	.align		4
        /*0004*/ 	.word	0xffffffff
	.align		4
        /*0008*/ 	.word	0x00000000
	.align		4
        /*000c*/ 	.word	0xfffffffe
	.align		4
        /*0010*/ 	.word	0x00000000
	.align		4
        /*0014*/ 	.word	0xfffffffd
	.align		4
        /*0018*/ 	.word	0x00000000
	.align		4
        /*001c*/ 	.word	0xfffffffc


//--------------------- .text.matmul_kernel       --------------------------
	.section	.text.matmul_kernel,"ax",@progbits
	.align	128
        .global         matmul_kernel
        .type           matmul_kernel,@function
        .size           matmul_kernel,(.L_x_4 - matmul_kernel)
        .other          matmul_kernel,@"STO_CUDA_ENTRY STV_DEFAULT"
matmul_kernel:
.text.matmul_kernel:
[----:B------:R-:W0:Y:S08]  /*0000*/  LDC R1, c[0x0][0x37c] ;  /* 0x0000df00ff017b82 */ /* 0x000e300000000800 */
[----:B------:R-:W1:Y:S01]  /*0010*/  LDC.64 R30, c[0x0][0x398] ;  /* 0x0000e600ff1e7b82 */ /* 0x000e620000000a00 */
[----:B------:R-:W2:Y:S01]  /*0020*/  S2R R5, SR_CTAID.X ;  /* 0x0000000000057919 */ /* 0x000ea20000002500 */
[----:B------:R-:W3:Y:S01]  /*0030*/  LDCU UR5, c[0x0][0x3a0] ;  /* 0x00007400ff0577ac */ /* 0x000ee20008000800 */
[----:B0-----:R-:W-:Y:S01]  /*0040*/  VIADD R1, R1, 0xffffff40 ;  /* 0xffffff4001017836 */ /* 0x001fe20000000000 */
[----:B------:R-:W-:Y:S01]  /*0050*/  UMOV UR4, 0x400 ;  /* 0x0000040000047882 */ /* 0x000fe20000000000 */
[----:B------:R-:W0:Y:S03]  /*0060*/  LDCU.64 UR12, c[0x0][0x358] ;  /* 0x00006b00ff0c77ac */ /* 0x000e260008000a00 */
[----:B------:R-:W4:Y:S01]  /*0070*/  S2UR UR6, SR_CgaCtaId ;  /* 0x00000000000679c3 */ /* 0x000f220000008800 */
[----:B------:R-:W0:Y:S01]  /*0080*/  LDCU UR7, c[0x0][0x3a0] ;  /* 0x00007400ff0777ac */ /* 0x000e220008000800 */
[----:B---3--:R-:W-:Y:S01]  /*0090*/  UIADD3 UR5, UPT, UPT, UR5, 0x1f, URZ ;  /* 0x0000001f05057890 */ /* 0x008fe2000fffe0ff */
[----:B-1----:R-:W-:-:S03]  /*00a0*/  VIADD R0, R31, 0x1ff ;  /* 0x000001ff1f007836 */ /* 0x002fc60000000000 */
[----:B------:R-:W-:Y:S02]  /*00b0*/  UISETP.GT.AND UP0, UPT, UR5, 0x1f, UPT ;  /* 0x0000001f0500788c */ /* 0x000fe4000bf04270 */
[----:B------:R-:W-:Y:S01]  /*00c0*/  SHF.R.S32.HI R3, RZ, 0x1f, R0 ;  /* 0x0000001fff037819 */ /* 0x000fe20000011400 */
[----:B----4-:R-:W-:-:S03]  /*00d0*/  ULEA UR4, UR6, UR4, 0x18 ;  /* 0x0000000406047291 */ /* 0x010fc6000f8ec0ff */
[----:B------:R-:W-:Y:S02]  /*00e0*/  LEA.HI R3, R3, R0, RZ, 0x9 ;  /* 0x0000000003037211 */ /* 0x000fe400078f48ff */
[----:B--2---:R-:W-:Y:S02]  /*00f0*/  IABS R8, R5 ;  /* 0x0000000500087213 */ /* 0x004fe40000000000 */
[----:B------:R-:W-:-:S05]  /*0100*/  SHF.R.S32.HI R3, RZ, 0x9, R3 ;  /* 0x00000009ff037819 */ /* 0x000fca0000011403 */
[----:B------:R-:W-:-:S05]  /*0110*/  IMAD.SHL.U32 R4, R3, 0x8, RZ ;  /* 0x0000000803047824 */ /* 0x000fca00078e00ff */
[-C--:B------:R-:W-:Y:S02]  /*0120*/  IABS R7, R4.reuse ;  /* 0x0000000400077213 */ /* 0x080fe40000000000 */
[----:B------:R-:W-:Y:S02]  /*0130*/  IABS R10, R4 ;  /* 0x00000004000a7213 */ /* 0x000fe40000000000 */
[----:B------:R-:W1:Y:S08]  /*0140*/  I2F.RP R0, R7 ;  /* 0x0000000700007306 */ /* 0x000e700000209400 */
[----:B-1----:R-:W1:Y:S02]  /*0150*/  MUFU.RCP R0, R0 ;  /* 0x0000000000007308 */ /* 0x002e640000001000 */
[----:B-1----:R-:W-:-:S02]  /*0160*/  VIADD R2, R0, 0xffffffe ;  /* 0x0ffffffe00027836 */ /* 0x002fc40000000000 */
[----:B------:R-:W-:-:S04]  /*0170*/  IMAD.MOV R0, RZ, RZ, -R10 ;  /* 0x000000ffff007224 */ /* 0x000fc800078e0a0a */
[----:B------:R1:W2:Y:S02]  /*0180*/  F2I.FTZ.U32.TRUNC.NTZ R3, R2 ;  /* 0x0000000200037305 */ /* 0x0002a4000021f000 */
[----:B-1----:R-:W-:Y:S02]  /*0190*/  IMAD.MOV.U32 R2, RZ, RZ, RZ ;  /* 0x000000ffff027224 */ /* 0x002fe400078e00ff */
[----:B--2---:R-:W-:-:S04]  /*01a0*/  IMAD.MOV R6, RZ, RZ, -R3 ;  /* 0x000000ffff067224 */ /* 0x004fc800078e0a03 */
[----:B------:R-:W-:Y:S02]  /*01b0*/  IMAD R9, R6, R7, RZ ;  /* 0x0000000706097224 */ /* 0x000fe400078e02ff */
[----:B------:R-:W-:Y:S02]  /*01c0*/  IMAD.MOV.U32 R6, RZ, RZ, R8 ;  /* 0x000000ffff067224 */ /* 0x000fe400078e0008 */
[----:B------:R-:W-:-:S06]  /*01d0*/  IMAD.HI.U32 R3, R3, R9, R2 ;  /* 0x0000000903037227 */ /* 0x000fcc00078e0002 */
[----:B------:R-:W-:-:S04]  /*01e0*/  IMAD.HI.U32 R3, R3, R6, RZ ;  /* 0x0000000603037227 */ /* 0x000fc800078e00ff */
[----:B------:R-:W-:-:S05]  /*01f0*/  IMAD R0, R3, R0, R6 ;  /* 0x0000000003007224 */ /* 0x000fca00078e0206 */
[----:B------:R-:W-:-:S13]  /*0200*/  ISETP.GT.U32.AND P1, PT, R7, R0, PT ;  /* 0x000000000700720c */ /* 0x000fda0003f24070 */
[----:B------:R-:W-:Y:S02]  /*0210*/  @!P1 IMAD.IADD R0, R0, 0x1, -R7 ;  /* 0x0000000100009824 */ /* 0x000fe400078e0a07 */
[----:B------:R-:W-:Y:S01]  /*0220*/  @!P1 VIADD R3, R3, 0x1 ;  /* 0x0000000103039836 */ /* 0x000fe20000000000 */
[----:B------:R-:W-:Y:S02]  /*0230*/  ISETP.NE.AND P1, PT, R4, RZ, PT ;  /* 0x000000ff0400720c */ /* 0x000fe40003f25270 */
[----:B------:R-:W-:Y:S02]  /*0240*/  ISETP.GE.U32.AND P0, PT, R0, R7, PT ;  /* 0x000000070000720c */ /* 0x000fe40003f06070 */
[----:B------:R-:W-:-:S04]  /*0250*/  LOP3.LUT R0, R5, R4, RZ, 0x3c, !PT ;  /* 0x0000000405007212 */ /* 0x000fc800078e3cff */
[----:B------:R-:W-:Y:S01]  /*0260*/  ISETP.GE.AND P2, PT, R0, RZ, PT ;  /* 0x000000ff0000720c */ /* 0x000fe20003f46270 */
[----:B------:R-:W-:-:S06]  /*0270*/  VIADD R0, R30, 0x3f ;  /* 0x0000003f1e007836 */ /* 0x000fcc0000000000 */
[----:B------:R-:W-:-:S04]  /*0280*/  @P0 VIADD R3, R3, 0x1 ;  /* 0x0000000103030836 */ /* 0x000fc80000000000 */
[----:B------:R-:W-:Y:S01]  /*0290*/  IMAD.MOV.U32 R2, RZ, RZ, R3 ;  /* 0x000000ffff027224 */ /* 0x000fe200078e0003 */
[----:B------:R-:W-:-:S03]  /*02a0*/  SHF.R.S32.HI R3, RZ, 0x1f, R0 ;  /* 0x0000001fff037819 */ /* 0x000fc60000011400 */
[----:B------:R-:W-:Y:S01]  /*02b0*/  @!P2 IMAD.MOV R2, RZ, RZ, -R2 ;  /* 0x000000ffff02a224 */ /* 0x000fe200078e0a02 */
[----:B------:R-:W-:Y:S02]  /*02c0*/  @!P1 LOP3.LUT R2, RZ, R4, RZ, 0x33, !PT ;  /* 0x00000004ff029212 */ /* 0x000fe400078e33ff */
[----:B------:R-:W-:-:S03]  /*02d0*/  LEA.HI R3, R3, R0, RZ, 0x6 ;  /* 0x0000000003037211 */ /* 0x000fc600078f30ff */
[----:B------:R-:W-:Y:S02]  /*02e0*/  IMAD.SHL.U32 R6, R2, 0x8, RZ ;  /* 0x0000000802067824 */ /* 0x000fe400078e00ff */
[----:B------:R-:W-:-:S03]  /*02f0*/  IMAD.MOV R2, RZ, RZ, -R2 ;  /* 0x000000ffff027224 */ /* 0x000fc600078e0a02 */
[----:B------:R-:W-:Y:S01]  /*0300*/  LEA.HI.SX32 R3, R3, -R6, 0x1a ;  /* 0x8000000603037211 */ /* 0x000fe200078fd2ff */
[----:B------:R-:W-:-:S03]  /*0310*/  IMAD R8, R4, R2, R5 ;  /* 0x0000000204087224 */ /* 0x000fc600078e0205 */
[----:B------:R-:W-:-:S04]  /*0320*/  VIMNMX R11, PT, PT, R3, 0x8, PT ;  /* 0x00000008030b7848 */ /* 0x000fc80003fe0100 */
[-C--:B------:R-:W-:Y:S02]  /*0330*/  IABS R7, R11.reuse ;  /* 0x0000000b00077213 */ /* 0x080fe40000000000 */
[----:B------:R-:W-:Y:S02]  /*0340*/  IABS R4, R11 ;  /* 0x0000000b00047213 */ /* 0x000fe40000000000 */
[----:B------:R-:W1:Y:S08]  /*0350*/  I2F.RP R0, R7 ;  /* 0x0000000700007306 */ /* 0x000e700000209400 */
[----:B-1----:R-:W1:Y:S02]  /*0360*/  MUFU.RCP R0, R0 ;  /* 0x0000000000007308 */ /* 0x002e640000001000 */
[----:B-1----:R-:W-:-:S02]  /*0370*/  VIADD R3, R0, 0xffffffe ;  /* 0x0ffffffe00037836 */ /* 0x002fc40000000000 */
[----:B------:R-:W-:Y:S02]  /*0380*/  IMAD.MOV R0, RZ, RZ, -R4 ;  /* 0x000000ffff007224 */ /* 0x000fe400078e0a04 */
[----:B------:R-:W1:Y:S02]  /*0390*/  S2R R4, SR_TID.X ;  /* 0x0000000000047919 */ /* 0x000e640000002100 */
[----:B------:R-:W2:Y:S02]  /*03a0*/  F2I.FTZ.U32.TRUNC.NTZ R3, R3 ;  /* 0x0000000300037305 */ /* 0x000ea4000021f000 */
[----:B--2---:R-:W-:-:S04]  /*03b0*/  IMAD.MOV R9, RZ, RZ, -R3 ;  /* 0x000000ffff097224 */ /* 0x004fc800078e0a03 */
[----:B------:R-:W-:Y:S01]  /*03c0*/  IMAD.MOV.U32 R2, RZ, RZ, R9 ;  /* 0x000000ffff027224 */ /* 0x000fe200078e0009 */
[----:B------:R-:W-:-:S03]  /*03d0*/  IABS R9, R8 ;  /* 0x0000000800097213 */ /* 0x000fc60000000000 */
[----:B------:R-:W-:Y:S02]  /*03e0*/  IMAD R5, R2, R7, RZ ;  /* 0x0000000702057224 */ /* 0x000fe400078e02ff */
[----:B------:R-:W-:-:S04]  /*03f0*/  IMAD.MOV.U32 R2, RZ, RZ, RZ ;  /* 0x000000ffff027224 */ /* 0x000fc800078e00ff */
[----:B------:R-:W-:Y:S01]  /*0400*/  IMAD.HI.U32 R2, R3, R5, R2 ;  /* 0x0000000503027227 */ /* 0x000fe200078e0002 */
[C---:B-1----:R-:W-:Y:S02]  /*0410*/  LOP3.LUT R3, R4.reuse, 0x3f, RZ, 0xc0, !PT ;  /* 0x0000003f04037812 */ /* 0x042fe400078ec0ff */
[----:B------:R-:W-:-:S03]  /*0420*/  LEA.HI R16, R4, 0x18, RZ, 0x1a ;  /* 0x0000001804107811 */ /* 0x000fc600078fd0ff */
        /* <DEDUP_REMOVED lines=8> */
[----:B------:R-:W-:-:S07]  /*04b0*/  ISETP.GE.AND P2, PT, R0, RZ, PT ;  /* 0x000000ff0000720c */ /* 0x000fce0003f46270 */
[----:B------:R-:W-:-:S04]  /*04c0*/  @P0 VIADD R2, R2, 0x1 ;  /* 0x0000000102020836 */ /* 0x000fc80000000000 */
[----:B------:R-:W-:Y:S01]  /*04d0*/  IMAD.MOV.U32 R5, RZ, RZ, R2 ;  /* 0x000000ffff057224 */ /* 0x000fe200078e0002 */
[----:B------:R-:W-:-:S03]  /*04e0*/  SHF.R.U32.HI R2, RZ, 0x6, R4 ;  /* 0x00000006ff027819 */ /* 0x000fc60000011604 */
[----:B------:R-:W-:Y:S01]  /*04f0*/  @!P2 IMAD.MOV R5, RZ, RZ, -R5 ;  /* 0x000000ffff05a224 */ /* 0x000fe200078e0a05 */
[----:B------:R-:W-:-:S05]  /*0500*/  @!P1 LOP3.LUT R5, RZ, R11, RZ, 0x33, !PT ;  /* 0x0000000bff059212 */ /* 0x000fca00078e33ff */
[----:B------:R-:W-:Y:S02]  /*0510*/  IMAD.MOV R0, RZ, RZ, -R5 ;  /* 0x000000ffff007224 */ /* 0x000fe400078e0a05 */
[----:B------:R-:W-:Y:S02]  /*0520*/  IMAD.SHL.U32 R19, R5, 0x200, RZ ;  /* 0x0000020005137824 */ /* 0x000fe400078e00ff */
[----:B------:R-:W-:-:S04]  /*0530*/  IMAD R0, R11, R0, R8 ;  /* 0x000000000b007224 */ /* 0x000fc800078e0208 */
[----:B------:R-:W-:Y:S01]  /*0540*/  IMAD.IADD R0, R6, 0x1, R0 ;  /* 0x0000000106007824 */ /* 0x000fe200078e0200 */
[----:B------:R-:W-:-:S03]  /*0550*/  LOP3.LUT R6, R4, 0x1e0, RZ, 0xc0, !PT ;  /* 0x000001e004067812 */ /* 0x000fc600078ec0ff */
[----:B------:R-:W-:Y:S01]  /*0560*/  IMAD R18, R0, 0x40, R3 ;  /* 0x0000004000127824 */ /* 0x000fe200078e0203 */
[----:B------:R-:W-:Y:S02]  /*0570*/  SGXT.U32 R3, R2, 0x3 ;  /* 0x000000030203781a */ /* 0x000fe40000000000 */
[----:B------:R-:W-:Y:S02]  /*0580*/  LEA.HI R0, R4, 0x8, RZ, 0x1a ;  /* 0x0000000804007811 */ /* 0x000fe400078fd0ff */
[----:B------:R1:W-:Y:S01]  /*0590*/  STL [R1+0x64], R18 ;  /* 0x0000641201007387 */ /* 0x0003e20000100800 */
[----:B------:R-:W-:-:S03]  /*05a0*/  LOP3.LUT R2, R3, 0x10, RZ, 0xfc, !PT ;  /* 0x0000001003027812 */ /* 0x000fc600078efcff */
[----:B------:R1:W-:Y:S01]  /*05b0*/  STL [R1+0x14], R19 ;  /* 0x0000141301007387 */ /* 0x0003e20000100800 */
[----:B0-----:R-:W-:Y:S05]  /*05c0*/  BRA.U UP0, `(.L_x_0) ;  /* 0x00000001008c7547 */ /* 0x001fea000b800000 */
[----:B------:R-:W-:Y:S02]  /*05d0*/  SHF.R.U32.HI R0, RZ, 0x2, R4 ;  /* 0x00000002ff007819 */ /* 0x000fe40000011604 */
[----:B------:R-:W-:Y:S02]  /*05e0*/  CS2R R12, SRZ ;  /* 0x00000000000c7805 */ /* 0x000fe4000001ff00 */
[----:B------:R-:W-:Y:S02]  /*05f0*/  CS2R R14, SRZ ;  /* 0x00000000000e7805 */ /* 0x000fe4000001ff00 */
[----:B------:R-:W-:Y:S02]  /*0600*/  CS2R R8, SRZ ;  /* 0x0000000000087805 */ /* 0x000fe4000001ff00 */
[----:B------:R-:W-:Y:S01]  /*0610*/  CS2R R10, SRZ ;  /* 0x00000000000a7805 */ /* 0x000fe2000001ff00 */
[----:B------:R0:W-:Y:S01]  /*0620*/  STL [R1+0x68], R0 ;  /* 0x0000680001007387 */ /* 0x0001e20000100800 */
[----:B------:R-:W-:-:S02]  /*0630*/  CS2R R4, SRZ ;  /* 0x0000000000047805 */ /* 0x000fc4000001ff00 */
[----:B------:R-:W-:Y:S02]  /*0640*/  CS2R R6, SRZ ;  /* 0x0000000000067805 */ /* 0x000fe4000001ff00 */
[----:B------:R-:W-:Y:S02]  /*0650*/  CS2R R72, SRZ ;  /* 0x0000000000487805 */ /* 0x000fe4000001ff00 */
[----:B------:R-:W-:Y:S02]  /*0660*/  CS2R R74, SRZ ;  /* 0x00000000004a7805 */ /* 0x000fe4000001ff00 */
[----:B------:R-:W-:Y:S02]  /*0670*/  CS2R R68, SRZ ;  /* 0x0000000000447805 */ /* 0x000fe4000001ff00 */
[----:B------:R-:W-:Y:S02]  /*0680*/  CS2R R70, SRZ ;  /* 0x0000000000467805 */ /* 0x000fe4000001ff00 */
        /* <DEDUP_REMOVED lines=21> */
[----:B------:R-:W-:Y:S01]  /*07e0*/  CS2R R26, SRZ ;  /* 0x00000000001a7805 */ /* 0x000fe2000001ff00 */
[----:B0-----:R-:W-:Y:S06]  /*07f0*/  BRA `(.L_x_1) ;  /* 0x0000004c00747947 */ /* 0x001fec0003800000 */
.L_x_0:
[----:B------:R-:W-:Y:S01]  /*0800*/  IABS R17, R30 ;  /* 0x0000001e00117213 */ /* 0x000fe20000000000 */
[----:B------:R-:W0:Y:S01]  /*0810*/  LDCU UR6, c[0x0][0x3b0] ;  /* 0x00007600ff0677ac */ /* 0x000e220008000800 */
[----:B------:R-:W-:Y:S02]  /*0820*/  IABS R7, R31 ;  /* 0x0000001f00077213 */ /* 0x000fe40000000000 */
[----:B------:R-:W-:Y:S01]  /*0830*/  CS2R R72, SRZ ;  /* 0x0000000000487805 */ /* 0x000fe2000001ff00 */
[----:B------:R-:W2:Y:S01]  /*0840*/  I2F.RP R10, R17 ;  /* 0x00000011000a7306 */ /* 0x000ea20000209400 */
[----:B------:R-:W-:Y:S01]  /*0850*/  ISETP.GE.AND P3, PT, R18, RZ, PT ;  /* 0x000000ff1200720c */ /* 0x000fe20003f66270 */
[----:B------:R-:W3:Y:S01]  /*0860*/  LDCU.128 UR8, c[0x0][0x380] ;  /* 0x00007000ff0877ac */ /* 0x000ee20008000c00 */
[----:B------:R-:W-:Y:S02]  /*0870*/  ISETP.NE.AND P2, PT, R30, RZ, PT ;  /* 0x000000ff1e00720c */ /* 0x000fe40003f45270 */
[----:B------:R-:W-:-:S02]  /*0880*/  CS2R R74, SRZ ;  /* 0x00000000004a7805 */ /* 0x000fc4000001ff00 */
[----:B------:R-:W-:Y:S01]  /*0890*/  CS2R R68, SRZ ;  /* 0x0000000000447805 */ /* 0x000fe2000001ff00 */
[----:B------:R-:W4:Y:S01]  /*08a0*/  LDCU UR72, c[0x0][0x3a8] ;  /* 0x00007500ff4877ac */ /* 0x000f220008000800 */
[----:B------:R-:W-:Y:S01]  /*08b0*/  CS2R R70, SRZ ;  /* 0x0000000000467805 */ /* 0x000fe2000001ff00 */
[----:B------:R-:W5:Y:S01]  /*08c0*/  I2F.RP R5, R7 ;  /* 0x0000000700057306 */ /* 0x000f620000209400 */
[----:B------:R-:W-:Y:S01]  /*08d0*/  CS2R R64, SRZ ;  /* 0x0000000000407805 */ /* 0x000fe2000001ff00 */
[----:B------:R-:W1:Y:S01]  /*08e0*/  LDCU UR44, c[0x0][0x3a4] ;  /* 0x00007480ff2c77ac */ /* 0x000e620008000800 */
[----:B------:R-:W-:Y:S02]  /*08f0*/  CS2R R66, SRZ ;  /* 0x0000000000427805 */ /* 0x000fe4000001ff00 */
[----:B------:R-:W-:Y:S02]  /*0900*/  CS2R R60, SRZ ;  /* 0x00000000003c7805 */ /* 0x000fe4000001ff00 */
[----:B------:R-:W-:Y:S01]  /*0910*/  CS2R R62, SRZ ;  /* 0x00000000003e7805 */ /* 0x000fe2000001ff00 */
[----:B------:R-:W0:Y:S01]  /*0920*/  LDCU UR71, c[0x0][0x3ac] ;  /* 0x00007580ff4777ac */ /* 0x000e220008000800 */
[----:B------:R-:W-:Y:S01]  /*0930*/  CS2R R58, SRZ ;  /* 0x00000000003a7805 */ /* 0x000fe2000001ff00 */
[----:B--2---:R-:W2:Y:S08]  /*0940*/  MUFU.RCP R10, R10 ;  /* 0x0000000a000a7308 */ /* 0x004eb00000001000 */
[----:B-----5:R-:W5:Y:S01]  /*0950*/  MUFU.RCP R5, R5 ;  /* 0x0000000500057308 */ /* 0x020f620000001000 */
[----:B----4-:R-:W-:-:S02]  /*0960*/  IMAD R2, R2, UR72, RZ ;  /* 0x0000004802027c24 */ /* 0x010fc4000f8e02ff */
[----:B------:R-:W-:Y:S02]  /*0970*/  IMAD R3, R3, UR72, RZ ;  /* 0x0000004803037c24 */ /* 0x000fe4000f8e02ff */
[----:B--2---:R-:W-:-:S04]  /*0980*/  VIADD R8, R10, 0xffffffe ;  /* 0x0ffffffe0a087836 */ /* 0x004fc80000000000 */
[----:B------:R2:W4:Y:S01]  /*0990*/  F2I.FTZ.U32.TRUNC.NTZ R9, R8 ;  /* 0x0000000800097305 */ /* 0x000522000021f000 */
[----:B-----5:R-:W-:-:S07]  /*09a0*/  VIADD R12, R5, 0xffffffe ;  /* 0x0ffffffe050c7836 */ /* 0x020fce0000000000 */
[----:B------:R-:W5:Y:S01]  /*09b0*/  F2I.FTZ.U32.TRUNC.NTZ R13, R12 ;  /* 0x0000000c000d7305 */ /* 0x000f62000021f000 */
[----:B--2---:R-:W-:Y:S02]  /*09c0*/  IMAD.MOV.U32 R8, RZ, RZ, RZ ;  /* 0x000000ffff087224 */ /* 0x004fe400078e00ff */
[----:B----4-:R-:W-:-:S04]  /*09d0*/  IMAD.MOV R14, RZ, RZ, -R9 ;  /* 0x000000ffff0e7224 */ /* 0x010fc800078e0a09 */
[----:B------:R-:W-:Y:S01]  /*09e0*/  IMAD R11, R14, R17, RZ ;  /* 0x000000110e0b7224 */ /* 0x000fe200078e02ff */
[----:B------:R-:W-:-:S03]  /*09f0*/  IABS R14, R18 ;  /* 0x00000012000e7213 */ /* 0x000fc60000000000 */
[----:B------:R-:W-:Y:S01]  /*0a00*/  IMAD.HI.U32 R9, R9, R11, R8 ;  /* 0x0000000b09097227 */ /* 0x000fe200078e0008 */
[----:B------:R-:W-:-:S03]  /*0a10*/  LEA.HI R11, R6, R19, RZ, 0x1b ;  /* 0x00000013060b7211 */ /* 0x000fc600078fd8ff */
[----:B-----5:R-:W-:Y:S01]  /*0a20*/  IMAD.MOV R10, RZ, RZ, -R13 ;  /* 0x000000ffff0a7224 */ /* 0x020fe200078e0a0d */
[----:B------:R-:W-:Y:S01]  /*0a30*/  IABS R43, R11 ;  /* 0x0000000b002b7213 */ /* 0x000fe20000000000 */
[----:B------:R-:W-:-:S04]  /*0a40*/  IMAD.HI.U32 R9, R9, R14, RZ ;  /* 0x0000000e09097227 */ /* 0x000fc800078e00ff */
[----:B------:R-:W-:Y:S02]  /*0a50*/  VIADD R5, R11, 0x1f0 ;  /* 0x000001f00b057836 */ /* 0x000fe40000000000 */
[----:B------:R-:W-:Y:S02]  /*0a60*/  IMAD.MOV R8, RZ, RZ, -R9 ;  /* 0x000000ffff087224 */ /* 0x000fe400078e0a09 */
[----:B------:R-:W-:Y:S01]  /*0a70*/  IMAD R9, R10, R7, RZ ;  /* 0x000000070a097224 */ /* 0x000fe200078e02ff */
[----:B------:R-:W-:Y:S01]  /*0a80*/  IABS R12, R5 ;  /* 0x00000005000c7213 */ /* 0x000fe20000000000 */
[----:B------:R-:W-:Y:S01]  /*0a90*/  IMAD R14, R17, R8, R14 ;  /* 0x00000008110e7224 */ /* 0x000fe200078e020e */
[----:B------:R-:W-:Y:S01]  /*0aa0*/  ISETP.GE.AND P5, PT, R5, RZ, PT ;  /* 0x000000ff0500720c */ /* 0x000fe20003fa6270 */
[----:B------:R-:W-:Y:S02]  /*0ab0*/  VIADD R21, R11, 0x1d0 ;  /* 0x000001d00b157836 */ /* 0x000fe40000000000 */
[----:B------:R-:W-:Y:S01]  /*0ac0*/  IMAD.MOV.U32 R10, RZ, RZ, R12 ;  /* 0x000000ffff0a7224 */ /* 0x000fe200078e000c */
[----:B------:R-:W-:Y:S01]  /*0ad0*/  ISETP.GT.U32.AND P0, PT, R17, R14, PT ;  /* 0x0000000e1100720c */ /* 0x000fe20003f04070 */
[----:B------:R-:W-:Y:S01]  /*0ae0*/  IMAD.MOV.U32 R12, RZ, RZ, RZ ;  /* 0x000000ffff0c7224 */ /* 0x000fe200078e00ff */
[----:B------:R-:W-:Y:S01]  /*0af0*/  IABS R15, R21 ;  /* 0x00000015000f7213 */ /* 0x000fe20000000000 */
[----:B-1----:R-:W-:Y:S01]  /*0b00*/  VIADD R19, R11, 0x1e0 ;  /* 0x000001e00b137836 */ /* 0x002fe20000000000 */
[----:B------:R-:W-:Y:S01]  /*0b10*/  ISETP.GE.AND P6, PT, R21, RZ, PT ;  /* 0x000000ff1500720c */ /* 0x000fe20003fc6270 */
[----:B------:R-:W-:-:S03]  /*0b20*/  IMAD.HI.U32 R12, R13, R9, R12 ;  /* 0x000000090d0c7227 */ /* 0x000fc600078e000c */
[----:B------:R-:W-:Y:S01]  /*0b30*/  IABS R13, R19 ;  /* 0x00000013000d7213 */ /* 0x000fe20000000000 */
[----:B------:R-:W-:Y:S02]  /*0b40*/  VIADD R27, R11, 0x170 ;  /* 0x000001700b1b7836 */ /* 0x000fe40000000000 */
[----:B------:R-:W-:-:S03]  /*0b50*/  IMAD.HI.U32 R8, R12, R10, RZ ;  /* 0x0000000a0c087227 */ /* 0x000fc600078e00ff */
[----:B------:R-:W-:Y:S01]  /*0b60*/  IABS R21, R27 ;  /* 0x0000001b00157213 */ /* 0x000fe20000000000 */
[----:B------:R-:W-:Y:S02]  /*0b70*/  IMAD.MOV R8, RZ, RZ, -R8 ;  /* 0x000000ffff087224 */ /* 0x000fe400078e0a08 */
[----:B------:R-:W-:Y:S02]  /*0b80*/  @!P0 IMAD.IADD R14, R14, 0x1, -R17 ;  /* 0x000000010e0e8824 */ /* 0x000fe400078e0a11 */
[----:B------:R-:W-:Y:S02]  /*0b90*/  IMAD R8, R7, R8, R10 ;  /* 0x0000000807087224 */ /* 0x000fe400078e020a */
[C---:B------:R-:W-:Y:S01]  /*0ba0*/  IMAD.HI.U32 R10, R12.reuse, R15, RZ ;  /* 0x0000000f0c0a7227 */ /* 0x040fe200078e00ff */
[----:B------:R-:W-:Y:S02]  /*0bb0*/  ISETP.GT.U32.AND P1, PT, R17, R14, PT ;  /* 0x0000000e1100720c */ /* 0x000fe40003f24070 */
[----:B------:R-:W-:Y:S01]  /*0bc0*/  ISETP.GT.U32.AND P0, PT, R7, R8, PT ;  /* 0x000000080700720c */ /* 0x000fe20003f04070 */
[----:B------:R-:W-:-:S04]  /*0bd0*/  IMAD.HI.U32 R9, R12, R13, RZ ;  /* 0x0000000d0c097227 */ /* 0x000fc800078e00ff */
[----:B------:R-:W-:Y:S02]  /*0be0*/  IMAD.MOV R20, RZ, RZ, -R10 ;  /* 0x000000ffff147224 */ /* 0x000fe400078e0a0a */
[----:B------:R-:W-:Y:S02]  /*0bf0*/  IMAD.MOV R18, RZ, RZ, -R9 ;  /* 0x000000ffff127224 */ /* 0x000fe400078e0a09 */
[----:B------:R-:W-:Y:S02]  /*0c00*/  IMAD R9, R7, R20, R15 ;  /* 0x0000001407097224 */ /* 0x000fe400078e020f */
[----:B------:R-:W-:Y:S02]  /*0c10*/  @!P1 IMAD.IADD R14, R14, 0x1, -R17 ;  /* 0x000000010e0e9824 */ /* 0x000fe400078e0a11 */
[----:B------:R-:W-:Y:S01]  /*0c20*/  @!P0 IMAD.IADD R8, R8, 0x1, -R7 ;  /* 0x0000000108088824 */ /* 0x000fe200078e0a07 */
[----:B------:R-:W-:Y:S01]  /*0c30*/  ISETP.GE.AND P0, PT, R19, RZ, PT ;  /* 0x000000ff1300720c */ /* 0x000fe20003f06270 */
[----:B------:R-:W-:-:S02]  /*0c40*/  IMAD.MOV.U32 R5, RZ, RZ, R14 ;  /* 0x000000ffff057224 */ /* 0x000fc400078e000e */
[C---:B------:R-:W-:Y:S01]  /*0c50*/  IMAD R10, R7.reuse, R18, R13 ;  /* 0x00000012070a7224 */ /* 0x040fe200078e020d */
[----:B------:R-:W-:Y:S01]  /*0c60*/  ISETP.GT.U32.AND P1, PT, R7, R8, PT ;  /* 0x000000080700720c */ /* 0x000fe20003f24070 */
[----:B------:R-:W-:Y:S01]  /*0c70*/  @!P3 IMAD.MOV R5, RZ, RZ, -R5 ;  /* 0x000000ffff05b224 */ /* 0x000fe200078e0a05 */
[----:B------:R-:W-:Y:S01]  /*0c80*/  @!P2 LOP3.LUT R5, RZ, R30, RZ, 0x33, !PT ;  /* 0x0000001eff05a212 */ /* 0x000fe200078e33ff */
[----:B------:R-:W-:Y:S01]  /*0c90*/  VIADD R13, R11, 0x1c0 ;  /* 0x000001c00b0d7836 */ /* 0x000fe20000000000 */
[----:B------:R-:W-:Y:S01]  /*0ca0*/  ISETP.GT.U32.AND P2, PT, R7, R9, PT ;  /* 0x000000090700720c */ /* 0x000fe20003f44070 */
[----:B------:R-:W-:Y:S01]  /*0cb0*/  VIADD R15, R11, 0x1a0 ;  /* 0x000001a00b0f7836 */ /* 0x000fe20000000000 */
[----:B------:R-:W-:Y:S01]  /*0cc0*/  ISETP.GT.U32.AND P4, PT, R7, R10, PT ;  /* 0x0000000a0700720c */ /* 0x000fe20003f84070 */
[C---:B------:R-:W-:Y:S01]  /*0cd0*/  VIADD R20, R11.reuse, 0x190 ;  /* 0x000001900b147836 */ /* 0x040fe20000000000 */
[----:B------:R-:W-:Y:S01]  /*0ce0*/  IABS R14, R13 ;  /* 0x0000000d000e7213 */ /* 0x000fe20000000000 */
[----:B------:R-:W-:Y:S01]  /*0cf0*/  VIADD R28, R11, 0x160 ;  /* 0x000001600b1c7836 */ /* 0x000fe20000000000 */
[----:B------:R-:W-:Y:S01]  /*0d00*/  ISETP.GE.AND P3, PT, R13, RZ, PT ;  /* 0x000000ff0d00720c */ /* 0x000fe20003f66270 */
[C---:B------:R-:W-:Y:S01]  /*0d10*/  VIADD R13, R11.reuse, 0x1b0 ;  /* 0x000001b00b0d7836 */ /* 0x040fe20000000000 */
[----:B------:R-:W-:Y:S01]  /*0d20*/  IABS R18, R15 ;  /* 0x0000000f00127213 */ /* 0x000fe20000000000 */
[--C-:B------:R-:W-:Y:S01]  /*0d30*/  @!P1 IMAD.IADD R8, R8, 0x1, -R7.reuse ;  /* 0x0000000108089824 */ /* 0x100fe200078e0a07 */
[----:B------:R-:W-:Y:S01]  /*0d40*/  IABS R19, R20 ;  /* 0x0000001400137213 */ /* 0x000fe20000000000 */
[----:B------:R-:W-:Y:S01]  /*0d50*/  VIADD R29, R11, 0x150 ;  /* 0x000001500b1d7836 */ /* 0x000fe20000000000 */
[----:B------:R-:W-:Y:S01]  /*0d60*/  ISETP.GE.AND P1, PT, R13, RZ, PT ;  /* 0x000000ff0d00720c */ /* 0x000fe20003f26270 */
[----:B------:R-:W-:Y:S01]  /*0d70*/  @!P2 IMAD.IADD R9, R9, 0x1, -R7 ;  /* 0x000000010909a824 */ /* 0x000fe200078e0a07 */
[----:B------:R-:W-:Y:S01]  /*0d80*/  IABS R17, R13 ;  /* 0x0000000d00117213 */ /* 0x000fe20000000000 */
[----:B------:R-:W-:Y:S01]  /*0d90*/  IMAD.HI.U32 R13, R12, R14, RZ ;  /* 0x0000000e0c0d7227 */ /* 0x000fe200078e00ff */
[----:B------:R-:W-:-:S02]  /*0da0*/  IABS R23, R28 ;  /* 0x0000001c00177213 */ /* 0x000fc40000000000 */
[C---:B------:R-:W-:Y:S01]  /*0db0*/  ISETP.GT.U32.AND P2, PT, R7.reuse, R9, PT ;  /* 0x000000090700720c */ /* 0x040fe20003f44070 */
[----:B------:R-:W-:Y:S01]  /*0dc0*/  IMAD.MOV R13, RZ, RZ, -R13 ;  /* 0x000000ffff0d7224 */ /* 0x000fe200078e0a0d */
[----:B------:R-:W-:Y:S01]  /*0dd0*/  IABS R24, R29 ;  /* 0x0000001d00187213 */ /* 0x000fe20000000000 */
[----:B------:R-:W-:Y:S02]  /*0de0*/  @!P4 IMAD.IADD R10, R10, 0x1, -R7 ;  /* 0x000000010a0ac824 */ /* 0x000fe400078e0a07 */
[C---:B------:R-:W-:Y:S02]  /*0df0*/  IMAD R13, R7.reuse, R13, R14 ;  /* 0x0000000d070d7224 */ /* 0x040fe400078e020e */
[----:B------:R-:W-:Y:S01]  /*0e00*/  IMAD.HI.U32 R14, R12, R17, RZ ;  /* 0x000000110c0e7227 */ /* 0x000fe200078e00ff */
[----:B------:R-:W-:-:S03]  /*0e10*/  ISETP.GT.U32.AND P4, PT, R7, R10, PT ;  /* 0x0000000a0700720c */ /* 0x000fc60003f84070 */
[----:B------:R-:W-:Y:S02]  /*0e20*/  IMAD.MOV R14, RZ, RZ, -R14 ;  /* 0x000000ffff0e7224 */ /* 0x000fe400078e0a0e */
[----:B------:R-:W-:Y:S01]  /*0e30*/  @!P2 IMAD.IADD R9, R9, 0x1, -R7 ;  /* 0x000000010909a824 */ /* 0x000fe200078e0a07 */
[----:B------:R-:W-:Y:S01]  /*0e40*/  ISETP.GE.AND P2, PT, R20, RZ, PT ;  /* 0x000000ff1400720c */ /* 0x000fe20003f46270 */
[C---:B------:R-:W-:Y:S02]  /*0e50*/  IMAD R14, R7.reuse, R14, R17 ;  /* 0x0000000e070e7224 */ /* 0x040fe400078e0211 */
[----:B------:R-:W-:Y:S02]  /*0e60*/  @!P6 IMAD.MOV R9, RZ, RZ, -R9 ;  /* 0x000000ffff09e224 */ /* 0x000fe400078e0a09 */
[----:B------:R-:W-:Y:S01]  /*0e70*/  @!P5 IMAD.MOV R8, RZ, RZ, -R8 ;  /* 0x000000ffff08d224 */ /* 0x000fe200078e0a08 */
[----:B------:R-:W-:Y:S01]  /*0e80*/  ISETP.GT.U32.AND P6, PT, R7, R14, PT ;  /* 0x0000000e0700720c */ /* 0x000fe20003fc4070 */
[----:B------:R-:W-:Y:S01]  /*0e90*/  @!P4 IMAD.IADD R10, R10, 0x1, -R7 ;  /* 0x000000010a0ac824 */ /* 0x000fe200078e0a07 */
[----:B------:R-:W-:Y:S01]  /*0ea0*/  ISETP.GE.AND P5, PT, R15, RZ, PT ;  /* 0x000000ff0f00720c */ /* 0x000fe20003fa6270 */
[----:B------:R-:W-:Y:S01]  /*0eb0*/  IMAD.HI.U32 R15, R12, R18, RZ ;  /* 0x000000120c0f7227 */ /* 0x000fe200078e00ff */
[----:B------:R-:W-:-:S03]  /*0ec0*/  ISETP.GT.U32.AND P4, PT, R7, R13, PT ;  /* 0x0000000d0700720c */ /* 0x000fc60003f84070 */
[----:B------:R-:W-:Y:S02]  /*0ed0*/  IMAD.MOV R15, RZ, RZ, -R15 ;  /* 0x000000ffff0f7224 */ /* 0x000fe400078e0a0f */
[----:B------:R-:W-:-:S04]  /*0ee0*/  IMAD.HI.U32 R17, R12, R19, RZ ;  /* 0x000000130c117227 */ /* 0x000fc800078e00ff */
[----:B------:R-:W-:Y:S02]  /*0ef0*/  IMAD R15, R7, R15, R18 ;  /* 0x0000000f070f7224 */ /* 0x000fe400078e0212 */
[----:B------:R-:W-:Y:S02]  /*0f00*/  VIADD R18, R11, 0x180 ;  /* 0x000001800b127836 */ /* 0x000fe40000000000 */
[--C-:B------:R-:W-:Y:S02]  /*0f10*/  @!P6 IMAD.IADD R14, R14, 0x1, -R7.reuse ;  /* 0x000000010e0ee824 */ /* 0x100fe400078e0a07 */
[----:B------:R-:W-:Y:S02]  /*0f20*/  @!P4 IMAD.IADD R13, R13, 0x1, -R7 ;  /* 0x000000010d0dc824 */ /* 0x000fe400078e0a07 */
[----:B------:R-:W-:Y:S01]  /*0f30*/  IMAD.MOV R20, RZ, RZ, -R17 ;  /* 0x000000ffff147224 */ /* 0x000fe200078e0a11 */
[----:B------:R-:W-:Y:S01]  /*0f40*/  IABS R17, R18 ;  /* 0x0000001200117213 */ /* 0x000fe20000000000 */
[----:B------:R-:W-:Y:S01]  /*0f50*/  @!P0 IMAD.MOV R10, RZ, RZ, -R10 ;  /* 0x000000ffff0a8224 */ /* 0x000fe200078e0a0a */
[----:B------:R-:W-:Y:S01]  /*0f60*/  ISETP.GT.U32.AND P6, PT, R7, R14, PT ;  /* 0x0000000e0700720c */ /* 0x000fe20003fc4070 */
[----:B------:R-:W-:Y:S01]  /*0f70*/  VIADD R30, R11, 0x140 ;  /* 0x000001400b1e7836 */ /* 0x000fe20000000000 */
[----:B------:R-:W-:Y:S01]  /*0f80*/  ISETP.GE.AND P0, PT, R18, RZ, PT ;  /* 0x000000ff1200720c */ /* 0x000fe20003f06270 */
[C---:B------:R-:W-:Y:S01]  /*0f90*/  IMAD R18, R7.reuse, R20, R19 ;  /* 0x0000001407127224 */ /* 0x040fe200078e0213 */
[----:B------:R-:W-:Y:S01]  /*0fa0*/  ISETP.GT.U32.AND P4, PT, R7, R13, PT ;  /* 0x0000000d0700720c */ /* 0x000fe20003f84070 */
[----:B------:R-:W-:Y:S01]  /*0fb0*/  IMAD.MOV.U32 R20, RZ, RZ, R17 ;  /* 0x000000ffff147224 */ /* 0x000fe200078e0011 */
[----:B------:R-:W-:Y:S01]  /*0fc0*/  IABS R25, R30 ;  /* 0x0000001e00197213 */ /* 0x000fe20000000000 */
[----:B------:R-:W-:-:S04]  /*0fd0*/  IMAD.HI.U32 R19, R12, R21, RZ ;  /* 0x000000150c137227 */ /* 0x000fc800078e00ff */
[----:B------:R-:W-:-:S04]  /*0fe0*/  IMAD.HI.U32 R17, R12, R20, RZ ;  /* 0x000000140c117227 */ /* 0x000fc800078e00ff */
[----:B------:R-:W-:Y:S02]  /*0ff0*/  IMAD.MOV R17, RZ, RZ, -R17 ;  /* 0x000000ffff117224 */ /* 0x000fe400078e0a11 */
[----:B------:R-:W-:Y:S01]  /*1000*/  @!P6 IMAD.IADD R14, R14, 0x1, -R7 ;  /* 0x000000010e0ee824 */ /* 0x000fe200078e0a07 */
[----:B------:R-:W-:Y:S01]  /*1010*/  ISETP.GT.U32.AND P6, PT, R7, R18, PT ;  /* 0x000000120700720c */ /* 0x000fe20003fc4070 */
[----:B------:R-:W-:Y:S02]  /*1020*/  IMAD.MOV R22, RZ, RZ, -R19 ;  /* 0x000000ffff167224 */ /* 0x000fe400078e0a13 */
[----:B------:R-:W-:-:S04]  /*1030*/  IMAD.HI.U32 R19, R12, R23, RZ ;  /* 0x000000170c137227 */ /* 0x000fc800078e00ff */
[----:B------:R-:W-:Y:S01]  /*1040*/  @!P4 IMAD.IADD R13, R13, 0x1, -R7 ;  /* 0x000000010d0dc824 */ /* 0x000fe200078e0a07 */
[C---:B------:R-:W-:Y:S01]  /*1050*/  ISETP.GT.U32.AND P4, PT, R7.reuse, R15, PT ;  /* 0x0000000f0700720c */ /* 0x040fe20003f84070 */
[C---:B------:R-:W-:Y:S02]  /*1060*/  IMAD R17, R7.reuse, R17, R20 ;  /* 0x0000001107117224 */ /* 0x040fe400078e0214 */
[C---:B------:R-:W-:Y:S02]  /*1070*/  IMAD R20, R7.reuse, R22, R21 ;  /* 0x0000001607147224 */ /* 0x040fe400078e0215 */
[----:B------:R-:W-:Y:S02]  /*1080*/  IMAD.MOV R22, RZ, RZ, -R19 ;  /* 0x000000ffff167224 */ /* 0x000fe400078e0a13 */
[----:B------:R-:W-:Y:S02]  /*1090*/  @!P6 IMAD.IADD R18, R18, 0x1, -R7 ;  /* 0x000000011212e824 */ /* 0x000fe400078e0a07 */
[----:B------:R-:W-:-:S02]  /*10a0*/  IMAD R19, R7, R22, R23 ;  /* 0x0000001607137224 */ /* 0x000fc400078e0217 */
[----:B------:R-:W-:Y:S01]  /*10b0*/  @!P3 IMAD.MOV R13, RZ, RZ, -R13 ;  /* 0x000000ffff0db224 */ /* 0x000fe200078e0a0d */
[----:B------:R-:W-:Y:S01]  /*10c0*/  ISETP.GT.U32.AND P3, PT, R7, R17, PT ;  /* 0x000000110700720c */ /* 0x000fe20003f64070 */
[----:B------:R-:W-:Y:S01]  /*10d0*/  @!P4 IMAD.IADD R15, R15, 0x1, -R7 ;  /* 0x000000010f0fc824 */ /* 0x000fe200078e0a07 */
[----:B------:R-:W-:Y:S01]  /*10e0*/  ISETP.GT.U32.AND P6, PT, R7, R19, PT ;  /* 0x000000130700720c */ /* 0x000fe20003fc4070 */
[----:B------:R-:W-:-:S03]  /*10f0*/  IMAD.HI.U32 R21, R12, R24, RZ ;  /* 0x000000180c157227 */ /* 0x000fc600078e00ff */
[C---:B------:R-:W-:Y:S01]  /*1100*/  ISETP.GT.U32.AND P4, PT, R7.reuse, R15, PT ;  /* 0x0000000f0700720c */ /* 0x040fe20003f84070 */
[----:B------:R-:W-:Y:S01]  /*1110*/  @!P1 IMAD.MOV R14, RZ, RZ, -R14 ;  /* 0x000000ffff0e9224 */ /* 0x000fe200078e0a0e */
[----:B------:R-:W-:Y:S01]  /*1120*/  ISETP.GT.U32.AND P1, PT, R7, R20, PT ;  /* 0x000000140700720c */ /* 0x000fe20003f24070 */
[----:B------:R-:W-:-:S04]  /*1130*/  IMAD.HI.U32 R22, R12, R25, RZ ;  /* 0x000000190c167227 */ /* 0x000fc800078e00ff */
[----:B------:R-:W-:Y:S02]  /*1140*/  IMAD.MOV R21, RZ, RZ, -R21 ;  /* 0x000000ffff157224 */ /* 0x000fe400078e0a15 */
[----:B------:R-:W-:Y:S02]  /*1150*/  VIADD R32, R11, 0x130 ;  /* 0x000001300b207836 */ /* 0x000fe40000000000 */
[----:B------:R-:W-:Y:S02]  /*1160*/  IMAD.MOV R26, RZ, RZ, -R22 ;  /* 0x000000ffff1a7224 */ /* 0x000fe400078e0a16 */
[----:B------:R-:W-:Y:S01]  /*1170*/  IMAD R22, R7, R21, R24 ;  /* 0x0000001507167224 */ /* 0x000fe200078e0218 */
[----:B------:R-:W-:Y:S01]  /*1180*/  IABS R24, R32 ;  /* 0x0000002000187213 */ /* 0x000fe20000000000 */
[--C-:B------:R-:W-:Y:S02]  /*1190*/  @!P6 IMAD.IADD R19, R19, 0x1, -R7.reuse ;  /* 0x000000011313e824 */ /* 0x100fe400078e0a07 */
[----:B------:R-:W-:Y:S01]  /*11a0*/  @!P3 IMAD.IADD R17, R17, 0x1, -R7 ;  /* 0x000000011111b824 */ /* 0x000fe200078e0a07 */
[C---:B------:R-:W-:Y:S01]  /*11b0*/  ISETP.GT.U32.AND P3, PT, R7.reuse, R18, PT ;  /* 0x000000120700720c */ /* 0x040fe20003f64070 */
[----:B------:R-:W-:Y:S01]  /*11c0*/  IMAD.HI.U32 R23, R12, R24, RZ ;  /* 0x000000180c177227 */ /* 0x000fe200078e00ff */
[----:B------:R-:W-:-:S03]  /*11d0*/  ISETP.GT.U32.AND P6, PT, R7, R19, PT ;  /* 0x000000130700720c */ /* 0x000fc60003fc4070 */
[--C-:B------:R-:W-:Y:S01]  /*11e0*/  @!P4 IMAD.IADD R15, R15, 0x1, -R7.reuse ;  /* 0x000000010f0fc824 */ /* 0x100fe200078e0a07 */
[----:B------:R-:W-:Y:S01]  /*11f0*/  ISETP.GE.AND P4, PT, R27, RZ, PT ;  /* 0x000000ff1b00720c */ /* 0x000fe20003f86270 */
[----:B------:R-:W-:Y:S01]  /*1200*/  @!P1 IMAD.IADD R20, R20, 0x1, -R7 ;  /* 0x0000000114149824 */ /* 0x000fe200078e0a07 */
[C---:B------:R-:W-:Y:S01]  /*1210*/  ISETP.GT.U32.AND P1, PT, R7.reuse, R17, PT ;  /* 0x000000110700720c */ /* 0x040fe20003f24070 */
[----:B------:R-:W-:Y:S02]  /*1220*/  IMAD.MOV R23, RZ, RZ, -R23 ;  /* 0x000000ffff177224 */ /* 0x000fe400078e0a17 */
[----:B------:R-:W-:Y:S01]  /*1230*/  @!P5 IMAD.MOV R15, RZ, RZ, -R15 ;  /* 0x000000ffff0fd224 */ /* 0x000fe200078e0a0f */
[----:B------:R-:W-:Y:S01]  /*1240*/  ISETP.GT.U32.AND P5, PT, R7, R20, PT ;  /* 0x000000140700720c */ /* 0x000fe20003fa4070 */
[----:B------:R-:W-:Y:S02]  /*1250*/  VIADD R33, R11, 0x120 ;  /* 0x000001200b217836 */ /* 0x000fe40000000000 */
[----:B------:R-:W-:-:S02]  /*1260*/  IMAD R23, R7, R23, R24 ;  /* 0x0000001707177224 */ /* 0x000fc400078e0218 */
[----:B------:R-:W-:Y:S01]  /*1270*/  @!P3 IMAD.IADD R18, R18, 0x1, -R7 ;  /* 0x000000011212b824 */ /* 0x000fe200078e0a07 */
[----:B------:R-:W-:Y:S01]  /*1280*/  ISETP.GT.U32.AND P3, PT, R7, R22, PT ;  /* 0x000000160700720c */ /* 0x000fe20003f64070 */
[----:B------:R-:W-:Y:S02]  /*1290*/  VIADD R34, R11, 0x110 ;  /* 0x000001100b227836 */ /* 0x000fe40000000000 */
[----:B------:R-:W-:Y:S01]  /*12a0*/  IMAD R21, R7, R26, R25 ;  /* 0x0000001a07157224 */ /* 0x000fe200078e0219 */
[----:B------:R-:W-:Y:S01]  /*12b0*/  IABS R26, R33 ;  /* 0x00000021001a7213 */ /* 0x000fe20000000000 */
[--C-:B------:R-:W-:Y:S01]  /*12c0*/  @!P6 IMAD.IADD R19, R19, 0x1, -R7.reuse ;  /* 0x000000011313e824 */ /* 0x100fe200078e0a07 */
[----:B------:R-:W-:Y:S01]  /*12d0*/  ISETP.GT.U32.AND P6, PT, R7, R23, PT ;  /* 0x000000170700720c */ /* 0x000fe20003fc4070 */
[----:B------:R-:W-:Y:S01]  /*12e0*/  @!P1 IMAD.IADD R17, R17, 0x1, -R7 ;  /* 0x0000000111119824 */ /* 0x000fe200078e0a07 */
[----:B------:R-:W-:Y:S01]  /*12f0*/  IABS R27, R34 ;  /* 0x00000022001b7213 */ /* 0x000fe20000000000 */
[----:B------:R-:W-:Y:S01]  /*1300*/  IMAD.HI.U32 R24, R12, R26, RZ ;  /* 0x0000001a0c187227 */ /* 0x000fe200078e00ff */
[----:B------:R-:W-:-:S03]  /*1310*/  ISETP.GT.U32.AND P1, PT, R7, R21, PT ;  /* 0x000000150700720c */ /* 0x000fc60003f24070 */
[----:B------:R-:W-:Y:S01]  /*1320*/  @!P5 IMAD.IADD R20, R20, 0x1, -R7 ;  /* 0x000000011414d824 */ /* 0x000fe200078e0a07 */
[----:B------:R-:W-:Y:S01]  /*1330*/  ISETP.GE.AND P5, PT, R28, RZ, PT ;  /* 0x000000ff1c00720c */ /* 0x000fe20003fa6270 */
[----:B------:R-:W-:-:S04]  /*1340*/  IMAD.HI.U32 R25, R12, R27, RZ ;  /* 0x0000001b0c197227 */ /* 0x000fc800078e00ff */
[----:B------:R-:W-:Y:S02]  /*1350*/  IMAD.MOV R24, RZ, RZ, -R24 ;  /* 0x000000ffff187224 */ /* 0x000fe400078e0a18 */
[----:B------:R-:W-:Y:S01]  /*1360*/  @!P3 IMAD.IADD R22, R22, 0x1, -R7 ;  /* 0x000000011616b824 */ /* 0x000fe200078e0a07 */
[----:B------:R-:W-:Y:S01]  /*1370*/  ISETP.GE.AND P3, PT, R29, RZ, PT ;  /* 0x000000ff1d00720c */ /* 0x000fe20003f66270 */
[----:B------:R-:W-:Y:S02]  /*1380*/  IMAD.MOV R28, RZ, RZ, -R25 ;  /* 0x000000ffff1c7224 */ /* 0x000fe400078e0a19 */
[----:B------:R-:W-:Y:S02]  /*1390*/  VIADD R29, R11, 0x100 ;  /* 0x000001000b1d7836 */ /* 0x000fe40000000000 */
[----:B------:R-:W-:Y:S02]  /*13a0*/  IMAD R25, R7, R24, R26 ;  /* 0x0000001807197224 */ /* 0x000fe400078e021a */
[----:B------:R-:W-:Y:S01]  /*13b0*/  @!P6 IMAD.IADD R23, R23, 0x1, -R7 ;  /* 0x000000011717e824 */ /* 0x000fe200078e0a07 */
[C---:B------:R-:W-:Y:S01]  /*13c0*/  ISETP.GT.U32.AND P6, PT, R7.reuse, R22, PT ;  /* 0x000000160700720c */ /* 0x040fe20003fc4070 */
[C---:B------:R-:W-:Y:S01]  /*13d0*/  IMAD R24, R7.reuse, R28, R27 ;  /* 0x0000001c07187224 */ /* 0x040fe200078e021b */
[----:B------:R-:W-:Y:S01]  /*13e0*/  IABS R27, R29 ;  /* 0x0000001d001b7213 */ /* 0x000fe20000000000 */
[----:B------:R-:W-:Y:S01]  /*13f0*/  @!P2 IMAD.MOV R18, RZ, RZ, -R18 ;  /* 0x000000ffff12a224 */ /* 0x000fe200078e0a12 */
[C---:B------:R-:W-:Y:S01]  /*1400*/  ISETP.GT.U32.AND P2, PT, R7.reuse, R23, PT ;  /* 0x000000170700720c */ /* 0x040fe20003f44070 */
[----:B------:R-:W-:Y:S01]  /*1410*/  @!P4 IMAD.MOV R20, RZ, RZ, -R20 ;  /* 0x000000ffff14c224 */ /* 0x000fe200078e0a14 */
[----:B------:R-:W-:Y:S01]  /*1420*/  ISETP.GT.U32.AND P4, PT, R7, R25, PT ;  /* 0x000000190700720c */ /* 0x000fe20003f84070 */
[----:B------:R-:W-:Y:S01]  /*1430*/  @!P1 IMAD.IADD R21, R21, 0x1, -R7 ;  /* 0x0000000115159824 */ /* 0x000fe200078e0a07 */
[----:B------:R-:W-:Y:S01]  /*1440*/  ISETP.GE.AND P1, PT, R30, RZ, PT ;  /* 0x000000ff1e00720c */ /* 0x000fe20003f26270 */
[----:B------:R-:W-:Y:S01]  /*1450*/  @!P5 IMAD.MOV R19, RZ, RZ, -R19 ;  /* 0x000000ffff13d224 */ /* 0x000fe200078e0a13 */
[----:B------:R-:W-:Y:S01]  /*1460*/  ISETP.GE.AND P5, PT, R32, RZ, PT ;  /* 0x000000ff2000720c */ /* 0x000fe20003fa6270 */
[----:B------:R-:W-:-:S02]  /*1470*/  VIADD R30, R11, 0xf0 ;  /* 0x000000f00b1e7836 */ /* 0x000fc40000000000 */
[----:B------:R-:W-:-:S03]  /*1480*/  IMAD.HI.U32 R26, R12, R27, RZ ;  /* 0x0000001b0c1a7227 */ /* 0x000fc600078e00ff */
[----:B------:R-:W-:Y:S01]  /*1490*/  IABS R28, R30 ;  /* 0x0000001e001c7213 */ /* 0x000fe20000000000 */
[----:B------:R-:W-:Y:S01]  /*14a0*/  @!P0 IMAD.MOV R17, RZ, RZ, -R17 ;  /* 0x000000ffff118224 */ /* 0x000fe200078e0a11 */
[C---:B------:R-:W-:Y:S01]  /*14b0*/  ISETP.GT.U32.AND P0, PT, R7.reuse, R21, PT ;  /* 0x000000150700720c */ /* 0x040fe20003f04070 */
[----:B------:R-:W-:Y:S02]  /*14c0*/  IMAD.MOV R26, RZ, RZ, -R26 ;  /* 0x000000ffff1a7224 */ /* 0x000fe400078e0a1a */
[--C-:B------:R-:W-:Y:S01]  /*14d0*/  @!P6 IMAD.IADD R22, R22, 0x1, -R7.reuse ;  /* 0x000000011616e824 */ /* 0x100fe200078e0a07 */
[----:B------:R-:W-:Y:S01]  /*14e0*/  ISETP.GT.U32.AND P6, PT, R7, R24, PT ;  /* 0x000000180700720c */ /* 0x000fe20003fc4070 */
[--C-:B------:R-:W-:Y:S01]  /*14f0*/  @!P2 IMAD.IADD R23, R23, 0x1, -R7.reuse ;  /* 0x000000011717a824 */ /* 0x100fe200078e0a07 */
[----:B------:R-:W-:Y:S01]  /*1500*/  ISETP.GE.AND P2, PT, R34, RZ, PT ;  /* 0x000000ff2200720c */ /* 0x000fe20003f46270 */
[----:B------:R-:W-:Y:S01]  /*1510*/  @!P4 IMAD.IADD R25, R25, 0x1, -R7 ;  /* 0x000000011919c824 */ /* 0x000fe200078e0a07 */
[----:B------:R-:W-:Y:S01]  /*1520*/  ISETP.GE.AND P4, PT, R29, RZ, PT ;  /* 0x000000ff1d00720c */ /* 0x000fe20003f86270 */
[----:B------:R-:W-:-:S02]  /*1530*/  IMAD R26, R7, R26, R27 ;  /* 0x0000001a071a7224 */ /* 0x000fc400078e021b */
[----:B------:R-:W-:Y:S02]  /*1540*/  VIADD R32, R11, 0xe0 ;  /* 0x000000e00b207836 */ /* 0x000fe40000000000 */
[----:B------:R-:W-:-:S03]  /*1550*/  IMAD.HI.U32 R27, R12, R28, RZ ;  /* 0x0000001c0c1b7227 */ /* 0x000fc600078e00ff */
[----:B------:R-:W-:Y:S01]  /*1560*/  IABS R29, R32 ;  /* 0x00000020001d7213 */ /* 0x000fe20000000000 */
[----:B------:R-:W-:Y:S01]  /*1570*/  @!P3 IMAD.MOV R22, RZ, RZ, -R22 ;  /* 0x000000ffff16b224 */ /* 0x000fe200078e0a16 */
[C---:B------:R-:W-:Y:S01]  /*1580*/  ISETP.GT.U32.AND P3, PT, R7.reuse, R25, PT ;  /* 0x000000190700720c */ /* 0x040fe20003f64070 */
[----:B------:R-:W-:Y:S01]  /*1590*/  @!P5 IMAD.MOV R23, RZ, RZ, -R23 ;  /* 0x000000ffff17d224 */ /* 0x000fe200078e0a17 */
[----:B------:R-:W-:Y:S01]  /*15a0*/  ISETP.GT.U32.AND P5, PT, R7, R26, PT ;  /* 0x0000001a0700720c */ /* 0x000fe20003fa4070 */
[----:B------:R-:W-:Y:S02]  /*15b0*/  IMAD.MOV R27, RZ, RZ, -R27 ;  /* 0x000000ffff1b7224 */ /* 0x000fe400078e0a1b */
[----:B------:R-:W-:Y:S01]  /*15c0*/  @!P0 IMAD.IADD R21, R21, 0x1, -R7 ;  /* 0x0000000115158824 */ /* 0x000fe200078e0a07 */
[----:B------:R-:W-:Y:S01]  /*15d0*/  ISETP.GE.AND P0, PT, R33, RZ, PT ;  /* 0x000000ff2100720c */ /* 0x000fe20003f06270 */
[----:B------:R-:W-:Y:S02]  /*15e0*/  IMAD R27, R7, R27, R28 ;  /* 0x0000001b071b7224 */ /* 0x000fe400078e021c */
[----:B------:R-:W-:-:S04]  /*15f0*/  IMAD.HI.U32 R28, R12, R29, RZ ;  /* 0x0000001d0c1c7227 */ /* 0x000fc800078e00ff */
[--C-:B------:R-:W-:Y:S02]  /*1600*/  @!P6 IMAD.IADD R24, R24, 0x1, -R7.reuse ;  /* 0x000000011818e824 */ /* 0x100fe400078e0a07 */
[----:B------:R-:W-:Y:S02]  /*1610*/  IMAD.MOV R28, RZ, RZ, -R28 ;  /* 0x000000ffff1c7224 */ /* 0x000fe400078e0a1c */
[----:B------:R-:W-:Y:S01]  /*1620*/  @!P3 IMAD.IADD R25, R25, 0x1, -R7 ;  /* 0x000000011919b824 */ /* 0x000fe200078e0a07 */
[C---:B------:R-:W-:Y:S01]  /*1630*/  ISETP.GT.U32.AND P6, PT, R7.reuse, R24, PT ;  /* 0x000000180700720c */ /* 0x040fe20003fc4070 */
[C---:B------:R-:W-:Y:S01]  /*1640*/  IMAD R28, R7.reuse, R28, R29 ;  /* 0x0000001c071c7224 */ /* 0x040fe200078e021d */
[----:B------:R-:W-:Y:S01]  /*1650*/  ISETP.GE.AND P3, PT, R32, RZ, PT ;  /* 0x000000ff2000720c */ /* 0x000fe20003f66270 */
[----:B------:R-:W-:Y:S02]  /*1660*/  @!P5 IMAD.IADD R26, R26, 0x1, -R7 ;  /* 0x000000011a1ad824 */ /* 0x000fe400078e0a07 */
[----:B------:R-:W-:Y:S01]  /*1670*/  @!P0 IMAD.MOV R25, RZ, RZ, -R25 ;  /* 0x000000ffff198224 */ /* 0x000fe200078e0a19 */
[----:B------:R-:W-:Y:S01]  /*1680*/  ISETP.GT.U32.AND P0, PT, R7, R28, PT ;  /* 0x0000001c0700720c */ /* 0x000fe20003f04070 */
[----:B------:R-:W-:Y:S01]  /*1690*/  VIADD R37, R11, 0xc0 ;  /* 0x000000c00b257836 */ /* 0x000fe20000000000 */
[----:B------:R-:W-:Y:S01]  /*16a0*/  ISETP.GT.U32.AND P5, PT, R7, R26, PT ;  /* 0x0000001a0700720c */ /* 0x000fe20003fa4070 */
[----:B------:R-:W-:Y:S01]  /*16b0*/  @!P1 IMAD.MOV R21, RZ, RZ, -R21 ;  /* 0x000000ffff159224 */ /* 0x000fe200078e0a15 */
[----:B------:R-:W-:Y:S01]  /*16c0*/  ISETP.GE.AND P1, PT, R30, RZ, PT ;  /* 0x000000ff1e00720c */ /* 0x000fe20003f26270 */
[----:B------:R-:W-:Y:S01]  /*16d0*/  VIADD R30, R11, 0xd0 ;  /* 0x000000d00b1e7836 */ /* 0x000fe20000000000 */
[----:B------:R-:W-:Y:S01]  /*16e0*/  IABS R35, R37 ;  /* 0x0000002500237213 */ /* 0x000fe20000000000 */
[--C-:B------:R-:W-:Y:S01]  /*16f0*/  @!P6 IMAD.IADD R24, R24, 0x1, -R7.reuse ;  /* 0x000000011818e824 */ /* 0x100fe200078e0a07 */
[----:B------:R-:W-:Y:S01]  /*1700*/  ISETP.GT.U32.AND P6, PT, R7, R27, PT ;  /* 0x0000001b0700720c */ /* 0x000fe20003fc4070 */
[----:B------:R-:W-:Y:S01]  /*1710*/  VIADD R38, R11, 0xb0 ;  /* 0x000000b00b267836 */ /* 0x000fe20000000000 */
[----:B------:R-:W-:Y:S01]  /*1720*/  IABS R33, R30 ;  /* 0x0000001e00217213 */ /* 0x000fe20000000000 */
[----:B------:R-:W-:Y:S01]  /*1730*/  @!P2 IMAD.MOV R24, RZ, RZ, -R24 ;  /* 0x000000ffff18a224 */ /* 0x000fe200078e0a18 */
[----:B------:R-:W-:Y:S01]  /*1740*/  ISETP.GE.AND P2, PT, R30, RZ, PT ;  /* 0x000000ff1e00720c */ /* 0x000fe20003f46270 */
[--C-:B------:R-:W-:Y:S01]  /*1750*/  @!P0 IMAD.IADD R28, R28, 0x1, -R7.reuse ;  /* 0x000000011c1c8824 */ /* 0x100fe200078e0a07 */
[----:B------:R-:W-:Y:S01]  /*1760*/  IABS R36, R38 ;  /* 0x0000002600247213 */ /* 0x000fe20000000000 */
[----:B------:R-:W-:Y:S01]  /*1770*/  @!P5 IMAD.IADD R26, R26, 0x1, -R7 ;  /* 0x000000011a1ad824 */ /* 0x000fe200078e0a07 */
[----:B------:R-:W-:Y:S01]  /*1780*/  ISETP.GE.AND P5, PT, R37, RZ, PT ;  /* 0x000000ff2500720c */ /* 0x000fe20003fa6270 */
[----:B------:R-:W-:Y:S01]  /*1790*/  IMAD.HI.U32 R30, R12, R35, RZ ;  /* 0x000000230c1e7227 */ /* 0x000fe200078e00ff */
[----:B------:R-:W-:-:S03]  /*17a0*/  ISETP.GE.AND P0, PT, R38, RZ, PT ;  /* 0x000000ff2600720c */ /* 0x000fc60003f06270 */
[----:B------:R-:W-:Y:S01]  /*17b0*/  @!P4 IMAD.MOV R26, RZ, RZ, -R26 ;  /* 0x000000ffff1ac224 */ /* 0x000fe200078e0a1a */
[----:B------:R-:W-:Y:S01]  /*17c0*/  ISETP.GT.U32.AND P4, PT, R7, R28, PT ;  /* 0x0000001c0700720c */ /* 0x000fe20003f84070 */
[----:B------:R-:W-:Y:S02]  /*17d0*/  @!P6 IMAD.IADD R27, R27, 0x1, -R7 ;  /* 0x000000011b1be824 */ /* 0x000fe400078e0a07 */
[----:B------:R-:W-:Y:S02]  /*17e0*/  IMAD.MOV R30, RZ, RZ, -R30 ;  /* 0x000000ffff1e7224 */ /* 0x000fe400078e0a1e */
[----:B------:R-:W-:Y:S01]  /*17f0*/  IMAD.HI.U32 R29, R12, R33, RZ ;  /* 0x000000210c1d7227 */ /* 0x000fe200078e00ff */
[----:B------:R-:W-:-:S03]  /*1800*/  ISETP.GT.U32.AND P6, PT, R7, R27, PT ;  /* 0x0000001b0700720c */ /* 0x000fc60003fc4070 */
[C---:B------:R-:W-:Y:S02]  /*1810*/  IMAD R30, R7.reuse, R30, R35 ;  /* 0x0000001e071e7224 */ /* 0x040fe400078e0223 */
[----:B------:R-:W-:Y:S02]  /*1820*/  IMAD.MOV R34, RZ, RZ, -R29 ;  /* 0x000000ffff227224 */ /* 0x000fe400078e0a1d */
[----:B------:R-:W-:Y:S01]  /*1830*/  @!P4 IMAD.IADD R28, R28, 0x1, -R7 ;  /* 0x000000011c1cc824 */ /* 0x000fe200078e0a07 */
[----:B------:R-:W-:Y:S01]  /*1840*/  ISETP.GT.U32.AND P4, PT, R7, R30, PT ;  /* 0x0000001e0700720c */ /* 0x000fe20003f84070 */
[----:B------:R-:W-:-:S04]  /*1850*/  IMAD.HI.U32 R32, R12, R36, RZ ;  /* 0x000000240c207227 */ /* 0x000fc800078e00ff */
[----:B------:R-:W-:Y:S02]  /*1860*/  IMAD R29, R7, R34, R33 ;  /* 0x00000022071d7224 */ /* 0x000fe400078e0221 */
[----:B------:R-:W-:Y:S02]  /*1870*/  IMAD.MOV R32, RZ, RZ, -R32 ;  /* 0x000000ffff207224 */ /* 0x000fe400078e0a20 */
[--C-:B------:R-:W-:Y:S01]  /*1880*/  @!P6 IMAD.IADD R27, R27, 0x1, -R7.reuse ;  /* 0x000000011b1be824 */ /* 0x100fe200078e0a07 */
[----:B------:R-:W-:Y:S01]  /*1890*/  ISETP.GT.U32.AND P6, PT, R7, R29, PT ;  /* 0x0000001d0700720c */ /* 0x000fe20003fc4070 */
[----:B------:R-:W-:Y:S02]  /*18a0*/  VIADD R33, R11, 0xa0 ;  /* 0x000000a00b217836 */ /* 0x000fe40000000000 */
[----:B------:R-:W-:Y:S02]  /*18b0*/  IMAD R32, R7, R32, R36 ;  /* 0x0000002007207224 */ /* 0x000fe400078e0224 */
[----:B------:R-:W-:Y:S01]  /*18c0*/  VIADD R41, R11, 0x90 ;  /* 0x000000900b297836 */ /* 0x000fe20000000000 */
[----:B------:R-:W-:Y:S01]  /*18d0*/  IABS R36, R33 ;  /* 0x0000002100247213 */ /* 0x000fe20000000000 */
[----:B------:R-:W-:Y:S01]  /*18e0*/  @!P3 IMAD.MOV R28, RZ, RZ, -R28 ;  /* 0x000000ffff1cb224 */ /* 0x000fe200078e0a1c */
[----:B------:R-:W-:Y:S01]  /*18f0*/  ISETP.GT.U32.AND P3, PT, R7, R32, PT ;  /* 0x000000200700720c */ /* 0x000fe20003f64070 */
[----:B------:R-:W-:Y:S01]  /*1900*/  @!P4 IMAD.IADD R30, R30, 0x1, -R7 ;  /* 0x000000011e1ec824 */ /* 0x000fe200078e0a07 */
[----:B------:R-:W-:Y:S01]  /*1910*/  IABS R37, R41 ;  /* 0x0000002900257213 */ /* 0x000fe20000000000 */
[----:B------:R-:W-:Y:S01]  /*1920*/  @!P1 IMAD.MOV R27, RZ, RZ, -R27 ;  /* 0x000000ffff1b9224 */ /* 0x000fe200078e0a1b */
[----:B------:R-:W-:Y:S01]  /*1930*/  ISETP.GE.AND P1, PT, R33, RZ, PT ;  /* 0x000000ff2100720c */ /* 0x000fe20003f26270 */
[----:B------:R-:W-:Y:S01]  /*1940*/  IMAD.HI.U32 R33, R12, R36, RZ ;  /* 0x000000240c217227 */ /* 0x000fe200078e00ff */
[----:B------:R-:W-:-:S03]  /*1950*/  ISETP.GT.U32.AND P4, PT, R7, R30, PT ;  /* 0x0000001e0700720c */ /* 0x000fc60003f84070 */
[----:B------:R-:W-:-:S04]  /*1960*/  IMAD.HI.U32 R34, R12, R37, RZ ;  /* 0x000000250c227227 */ /* 0x000fc800078e00ff */
[----:B------:R-:W-:Y:S02]  /*1970*/  @!P6 IMAD.IADD R29, R29, 0x1, -R7 ;  /* 0x000000011d1de824 */ /* 0x000fe400078e0a07 */
[----:B------:R-:W-:Y:S02]  /*1980*/  IMAD.MOV R33, RZ, RZ, -R33 ;  /* 0x000000ffff217224 */ /* 0x000fe400078e0a21 */
[----:B------:R-:W-:Y:S01]  /*1990*/  VIADD R45, R11, 0x80 ;  /* 0x000000800b2d7836 */ /* 0x000fe20000000000 */
[C---:B------:R-:W-:Y:S01]  /*19a0*/  ISETP.GT.U32.AND P6, PT, R7.reuse, R29, PT ;  /* 0x0000001d0700720c */ /* 0x040fe20003fc4070 */
[----:B------:R-:W-:Y:S02]  /*19b0*/  IMAD.MOV R38, RZ, RZ, -R34 ;  /* 0x000000ffff267224 */ /* 0x000fe400078e0a22 */
[C---:B------:R-:W-:Y:S01]  /*19c0*/  IMAD R34, R7.reuse, R33, R36 ;  /* 0x0000002107227224 */ /* 0x040fe200078e0224 */
[----:B------:R-:W-:Y:S01]  /*19d0*/  IABS R39, R45 ;  /* 0x0000002d00277213 */ /* 0x000fe20000000000 */
[----:B------:R-:W-:-:S02]  /*19e0*/  IMAD R36, R7, R38, R37 ;  /* 0x0000002607247224 */ /* 0x000fc400078e0225 */
[--C-:B------:R-:W-:Y:S02]  /*19f0*/  @!P3 IMAD.IADD R32, R32, 0x1, -R7.reuse ;  /* 0x000000012020b824 */ /* 0x100fe400078e0a07 */
[----:B------:R-:W-:Y:S01]  /*1a00*/  @!P4 IMAD.IADD R30, R30, 0x1, -R7 ;  /* 0x000000011e1ec824 */ /* 0x000fe200078e0a07 */
[C---:B------:R-:W-:Y:S01]  /*1a10*/  ISETP.GT.U32.AND P4, PT, R7.reuse, R36, PT ;  /* 0x000000240700720c */ /* 0x040fe20003f84070 */
[----:B------:R-:W-:Y:S01]  /*1a20*/  IMAD.HI.U32 R35, R12, R39, RZ ;  /* 0x000000270c237227 */ /* 0x000fe200078e00ff */
[----:B------:R-:W-:-:S03]  /*1a30*/  ISETP.GT.U32.AND P3, PT, R7, R32, PT ;  /* 0x000000200700720c */ /* 0x000fc60003f64070 */
[----:B------:R-:W-:Y:S02]  /*1a40*/  IMAD.MOV R40, RZ, RZ, -R35 ;  /* 0x000000ffff287224 */ /* 0x000fe400078e0a23 */
[----:B------:R-:W-:Y:S01]  /*1a50*/  @!P6 IMAD.IADD R29, R29, 0x1, -R7 ;  /* 0x000000011d1de824 */ /* 0x000fe200078e0a07 */
[----:B------:R-:W-:Y:S01]  /*1a60*/  ISETP.GE.AND P6, PT, R41, RZ, PT ;  /* 0x000000ff2900720c */ /* 0x000fe20003fc6270 */
[----:B------:R-:W-:Y:S02]  /*1a70*/  IMAD R38, R7, R40, R39 ;  /* 0x0000002807267224 */ /* 0x000fe400078e0227 */
[----:B------:R-:W-:Y:S02]  /*1a80*/  VIADD R49, R11, 0x60 ;  /* 0x000000600b317836 */ /* 0x000fe40000000000 */
[----:B------:R-:W-:Y:S01]  /*1a90*/  @!P2 IMAD.MOV R29, RZ, RZ, -R29 ;  /* 0x000000ffff1da224 */ /* 0x000fe200078e0a1d */
[C---:B------:R-:W-:Y:S01]  /*1aa0*/  ISETP.GT.U32.AND P2, PT, R7.reuse, R34, PT ;  /* 0x000000220700720c */ /* 0x040fe20003f44070 */
[--C-:B------:R-:W-:Y:S01]  /*1ab0*/  @!P3 IMAD.IADD R32, R32, 0x1, -R7.reuse ;  /* 0x000000012020b824 */ /* 0x100fe200078e0a07 */
[----:B------:R-:W-:Y:S01]  /*1ac0*/  IABS R42, R49 ;  /* 0x00000031002a7213 */ /* 0x000fe20000000000 */
[----:B------:R-:W-:Y:S01]  /*1ad0*/  @!P4 IMAD.IADD R36, R36, 0x1, -R7 ;  /* 0x000000012424c824 */ /* 0x000fe200078e0a07 */
[----:B------:R-:W-:Y:S01]  /*1ae0*/  ISETP.GT.U32.AND P3, PT, R7, R38, PT ;  /* 0x000000260700720c */ /* 0x000fe20003f64070 */
[----:B------:R-:W-:-:S02]  /*1af0*/  VIADD R47, R11, 0x70 ;  /* 0x000000700b2f7836 */ /* 0x000fc40000000000 */
[C---:B------:R-:W-:Y:S01]  /*1b00*/  IMAD.HI.U32 R35, R12.reuse, R42, RZ ;  /* 0x0000002a0c237227 */ /* 0x040fe200078e00ff */
[----:B------:R-:W-:Y:S02]  /*1b10*/  ISETP.GT.U32.AND P4, PT, R7, R36, PT ;  /* 0x000000240700720c */ /* 0x000fe40003f84070 */
[----:B------:R-:W-:Y:S01]  /*1b20*/  IABS R40, R47 ;  /* 0x0000002f00287213 */ /* 0x000fe20000000000 */
[C---:B------:R-:W-:Y:S02]  /*1b30*/  VIADD R51, R11.reuse, 0x50 ;  /* 0x000000500b337836 */ /* 0x040fe40000000000 */
[----:B------:R-:W-:Y:S02]  /*1b40*/  VIADD R53, R11, 0x40 ;  /* 0x000000400b357836 */ /* 0x000fe40000000000 */
[----:B------:R-:W-:Y:S01]  /*1b50*/  IMAD.MOV R35, RZ, RZ, -R35 ;  /* 0x000000ffff237224 */ /* 0x000fe200078e0a23 */
[----:B------:R-:W-:Y:S01]  /*1b60*/  IABS R44, R51 ;  /* 0x00000033002c7213 */ /* 0x000fe20000000000 */
[----:B------:R-:W-:Y:S01]  /*1b70*/  IMAD.HI.U32 R33, R12, R40, RZ ;  /* 0x000000280c217227 */ /* 0x000fe200078e00ff */
[----:B------:R-:W-:-:S03]  /*1b80*/  IABS R46, R53 ;  /* 0x00000035002e7213 */ /* 0x000fc60000000000 */
[--C-:B------:R-:W-:Y:S02]  /*1b90*/  @!P2 IMAD.IADD R34, R34, 0x1, -R7.reuse ;  /* 0x000000012222a824 */ /* 0x100fe400078e0a07 */
[C---:B------:R-:W-:Y:S02]  /*1ba0*/  IMAD R42, R7.reuse, R35, R42 ;  /* 0x00000023072a7224 */ /* 0x040fe400078e022a */
[----:B------:R-:W-:Y:S01]  /*1bb0*/  @!P3 IMAD.IADD R38, R38, 0x1, -R7 ;  /* 0x000000012626b824 */ /* 0x000fe200078e0a07 */
[C---:B------:R-:W-:Y:S01]  /*1bc0*/  ISETP.GT.U32.AND P2, PT, R7.reuse, R34, PT ;  /* 0x000000220700720c */ /* 0x040fe20003f44070 */
[----:B------:R-:W-:Y:S02]  /*1bd0*/  IMAD.MOV R33, RZ, RZ, -R33 ;  /* 0x000000ffff217224 */ /* 0x000fe400078e0a21 */
[----:B------:R-:W-:Y:S01]  /*1be0*/  @!P4 IMAD.IADD R36, R36, 0x1, -R7 ;  /* 0x000000012424c824 */ /* 0x000fe200078e0a07 */
[C---:B------:R-:W-:Y:S01]  /*1bf0*/  ISETP.GT.U32.AND P3, PT, R7.reuse, R38, PT ;  /* 0x000000260700720c */ /* 0x040fe20003f64070 */
[C---:B------:R-:W-:Y:S01]  /*1c00*/  IMAD R40, R7.reuse, R33, R40 ;  /* 0x0000002107287224 */ /* 0x040fe200078e0228 */
[----:B------:R-:W-:Y:S01]  /*1c10*/  ISETP.GT.U32.AND P4, PT, R7, R42, PT ;  /* 0x0000002a0700720c */ /* 0x000fe20003f84070 */
[----:B------:R-:W-:-:S04]  /*1c20*/  IMAD.HI.U32 R37, R12, R44, RZ ;  /* 0x0000002c0c257227 */ /* 0x000fc800078e00ff */
[----:B------:R-:W-:-:S04]  /*1c30*/  IMAD.HI.U32 R33, R12, R46, RZ ;  /* 0x0000002e0c217227 */ /* 0x000fc800078e00ff */
[----:B------:R-:W-:Y:S02]  /*1c40*/  VIADD R56, R11, 0x10 ;  /* 0x000000100b387836 */ /* 0x000fe40000000000 */
[----:B------:R-:W-:Y:S02]  /*1c50*/  IMAD.MOV R37, RZ, RZ, -R37 ;  /* 0x000000ffff257224 */ /* 0x000fe400078e0a25 */
[----:B------:R-:W-:Y:S01]  /*1c60*/  IMAD.MOV R33, RZ, RZ, -R33 ;  /* 0x000000ffff217224 */ /* 0x000fe200078e0a21 */
[----:B------:R-:W-:Y:S01]  /*1c70*/  IABS R52, R56 ;  /* 0x0000003800347213 */ /* 0x000fe20000000000 */
[C---:B------:R-:W-:Y:S02]  /*1c80*/  IMAD R44, R7.reuse, R37, R44 ;  /* 0x00000025072c7224 */ /* 0x040fe400078e022c */
[C---:B------:R-:W-:Y:S02]  /*1c90*/  IMAD R46, R7.reuse, R33, R46 ;  /* 0x00000021072e7224 */ /* 0x040fe400078e022e */
[--C-:B------:R-:W-:Y:S01]  /*1ca0*/  @!P2 IMAD.IADD R34, R34, 0x1, -R7.reuse ;  /* 0x000000012222a824 */ /* 0x100fe200078e0a07 */
[C---:B------:R-:W-:Y:S01]  /*1cb0*/  ISETP.GT.U32.AND P2, PT, R7.reuse, R40, PT ;  /* 0x000000280700720c */ /* 0x040fe20003f44070 */
[--C-:B------:R-:W-:Y:S01]  /*1cc0*/  @!P3 IMAD.IADD R38, R38, 0x1, -R7.reuse ;  /* 0x000000012626b824 */ /* 0x100fe200078e0a07 */
[C---:B------:R-:W-:Y:S01]  /*1cd0*/  ISETP.GT.U32.AND P3, PT, R7.reuse, R44, PT ;  /* 0x0000002c0700720c */ /* 0x040fe20003f64070 */
[----:B------:R-:W-:Y:S01]  /*1ce0*/  @!P4 IMAD.IADD R42, R42, 0x1, -R7 ;  /* 0x000000012a2ac824 */ /* 0x000fe200078e0a07 */
[----:B------:R-:W-:Y:S01]  /*1cf0*/  ISETP.GT.U32.AND P4, PT, R7, R46, PT ;  /* 0x0000002e0700720c */ /* 0x000fe20003f84070 */
[----:B------:R-:W-:-:S04]  /*1d00*/  IMAD.HI.U32 R37, R12, R52, RZ ;  /* 0x000000340c257227 */ /* 0x000fc800078e00ff */
[----:B------:R-:W-:Y:S02]  /*1d10*/  IMAD.MOV R37, RZ, RZ, -R37 ;  /* 0x000000ffff257224 */ /* 0x000fe400078e0a25 */
[C---:B------:R-:W-:Y:S02]  /*1d20*/  VIADD R54, R11.reuse, 0x30 ;  /* 0x000000300b367836 */ /* 0x040fe40000000000 */
[----:B------:R-:W-:Y:S02]  /*1d30*/  VIADD R55, R11, 0x20 ;  /* 0x000000200b377836 */ /* 0x000fe40000000000 */
[----:B------:R-:W-:Y:S01]  /*1d40*/  IMAD R52, R7, R37, R52 ;  /* 0x0000002507347224 */ /* 0x000fe200078e0234 */
[----:B------:R-:W-:Y:S01]  /*1d50*/  IABS R48, R54 ;  /* 0x0000003600307213 */ /* 0x000fe20000000000 */
[----:B------:R-:W-:Y:S01]  /*1d60*/  IMAD.MOV.U32 R37, RZ, RZ, R32 ;  /* 0x000000ffff257224 */ /* 0x000fe200078e0020 */
[----:B------:R-:W-:Y:S01]  /*1d70*/  IABS R50, R55 ;  /* 0x0000003700327213 */ /* 0x000fe20000000000 */
[--C-:B------:R-:W-:Y:S01]  /*1d80*/  @!P2 IMAD.IADD R40, R40, 0x1, -R7.reuse ;  /* 0x000000012828a824 */ /* 0x100fe200078e0a07 */
[----:B------:R-:W-:Y:S01]  /*1d90*/  ISETP.GE.AND P2, PT, R11, RZ, PT ;  /* 0x000000ff0b00720c */ /* 0x000fe20003f46270 */
[--C-:B------:R-:W-:Y:S01]  /*1da0*/  @!P3 IMAD.IADD R44, R44, 0x1, -R7.reuse ;  /* 0x000000012c2cb824 */ /* 0x100fe200078e0a07 */
[----:B------:R-:W-:Y:S01]  /*1db0*/  ISETP.GE.AND P3, PT, R45, RZ, PT ;  /* 0x000000ff2d00720c */ /* 0x000fe20003f66270 */
[----:B------:R-:W-:Y:S01]  /*1dc0*/  IMAD.MOV.U32 R11, RZ, RZ, R30 ;  /* 0x000000ffff0b7224 */ /* 0x000fe200078e001e */
[----:B------:R-:W-:Y:S01]  /*1dd0*/  LOP3.LUT R30, R4, 0x3, RZ, 0xc0, !PT ;  /* 0x00000003041e7812 */ /* 0x000fe200078ec0ff */
[----:B------:R-:W-:Y:S01]  /*1de0*/  @!P4 IMAD.IADD R46, R46, 0x1, -R7 ;  /* 0x000000012e2ec824 */ /* 0x000fe200078e0a07 */
[C---:B------:R-:W-:Y:S01]  /*1df0*/  ISETP.GT.U32.AND P4, PT, R7.reuse, R40, PT ;  /* 0x000000280700720c */ /* 0x040fe20003f84070 */
[----:B------:R-:W-:Y:S01]  /*1e00*/  @!P0 IMAD.MOV R37, RZ, RZ, -R37 ;  /* 0x000000ffff258224 */ /* 0x000fe200078e0a25 */
[----:B------:R-:W-:Y:S01]  /*1e10*/  ISETP.GT.U32.AND P0, PT, R7, R42, PT ;  /* 0x0000002a0700720c */ /* 0x000fe20003f04070 */
[----:B------:R-:W-:-:S04]  /*1e20*/  IMAD.HI.U32 R33, R12, R48, RZ ;  /* 0x000000300c217227 */ /* 0x000fc800078e00ff */
[----:B------:R-:W-:-:S04]  /*1e30*/  IMAD.HI.U32 R35, R12, R50, RZ ;  /* 0x000000320c237227 */ /* 0x000fc800078e00ff */
[----:B------:R-:W-:Y:S01]  /*1e40*/  @!P5 IMAD.MOV R11, RZ, RZ, -R11 ;  /* 0x000000ffff0bd224 */ /* 0x000fe200078e0a0b */
[----:B------:R-:W-:Y:S01]  /*1e50*/  ISETP.GT.U32.AND P5, PT, R7, R46, PT ;  /* 0x0000002e0700720c */ /* 0x000fe20003fa4070 */
[----:B------:R-:W-:Y:S01]  /*1e60*/  IMAD.MOV.U32 R39, RZ, RZ, R34 ;  /* 0x000000ffff277224 */ /* 0x000fe200078e0022 */
[----:B------:R-:W-:Y:S01]  /*1e70*/  SHF.R.S32.HI R34, RZ, 0x2, R4 ;  /* 0x00000002ff227819 */ /* 0x000fe20000011404 */
[----:B------:R-:W-:Y:S02]  /*1e80*/  IMAD.MOV R33, RZ, RZ, -R33 ;  /* 0x000000ffff217224 */ /* 0x000fe400078e0a21 */
[----:B------:R-:W-:Y:S02]  /*1e90*/  IMAD.MOV R35, RZ, RZ, -R35 ;  /* 0x000000ffff237224 */ /* 0x000fe400078e0a23 */
[----:B------:R-:W-:-:S04]  /*1ea0*/  IMAD.HI.U32 R12, R12, R43, RZ ;  /* 0x0000002b0c0c7227 */ /* 0x000fc800078e00ff */
[----:B------:R-:W-:Y:S01]  /*1eb0*/  @!P1 IMAD.MOV R39, RZ, RZ, -R39 ;  /* 0x000000ffff279224 */ /* 0x000fe200078e0a27 */
[C---:B------:R-:W-:Y:S01]  /*1ec0*/  ISETP.GT.U32.AND P1, PT, R7.reuse, R44, PT ;  /* 0x0000002c0700720c */ /* 0x040fe20003f24070 */
[C---:B------:R-:W-:Y:S02]  /*1ed0*/  IMAD R48, R7.reuse, R33, R48 ;  /* 0x0000002107307224 */ /* 0x040fe400078e0230 */
[C---:B------:R-:W-:Y:S02]  /*1ee0*/  IMAD R50, R7.reuse, R35, R50 ;  /* 0x0000002307327224 */ /* 0x040fe400078e0232 */
[----:B------:R-:W-:Y:S02]  /*1ef0*/  IMAD.MOV.U32 R41, RZ, RZ, R36 ;  /* 0x000000ffff297224 */ /* 0x000fe400078e0024 */
[----:B------:R-:W-:Y:S02]  /*1f00*/  IMAD.MOV R12, RZ, RZ, -R12 ;  /* 0x000000ffff0c7224 */ /* 0x000fe400078e0a0c */
[----:B------:R-:W-:Y:S01]  /*1f10*/  @!P6 IMAD.MOV R41, RZ, RZ, -R41 ;  /* 0x000000ffff29e224 */ /* 0x000fe200078e0a29 */
[C---:B------:R-:W-:Y:S01]  /*1f20*/  ISETP.GT.U32.AND P6, PT, R7.reuse, R48, PT ;  /* 0x000000300700720c */ /* 0x040fe20003fc4070 */
[----:B------:R-:W-:Y:S01]  /*1f30*/  @!P3 IMAD.MOV R38, RZ, RZ, -R38 ;  /* 0x000000ffff26b224 */ /* 0x000fe200078e0a26 */
[C---:B------:R-:W-:Y:S01]  /*1f40*/  ISETP.GT.U32.AND P3, PT, R7.reuse, R50, PT ;  /* 0x000000320700720c */ /* 0x040fe20003f64070 */
[----:B------:R-:W-:-:S02]  /*1f50*/  IMAD R12, R7, R12, R43 ;  /* 0x0000000c070c7224 */ /* 0x000fc400078e022b */
[--C-:B------:R-:W-:Y:S01]  /*1f60*/  @!P0 IMAD.IADD R42, R42, 0x1, -R7.reuse ;  /* 0x000000012a2a8824 */ /* 0x100fe200078e0a07 */
[----:B------:R-:W-:Y:S01]  /*1f70*/  ISETP.GT.U32.AND P0, PT, R7, R52, PT ;  /* 0x000000340700720c */ /* 0x000fe20003f04070 */
[--C-:B------:R-:W-:Y:S01]  /*1f80*/  @!P4 IMAD.IADD R40, R40, 0x1, -R7.reuse ;  /* 0x000000012828c824 */ /* 0x100fe200078e0a07 */
[----:B------:R-:W-:Y:S01]  /*1f90*/  ISETP.GE.AND P4, PT, R47, RZ, PT ;  /* 0x000000ff2f00720c */ /* 0x000fe20003f86270 */
[--C-:B------:R-:W-:Y:S01]  /*1fa0*/  @!P5 IMAD.IADD R46, R46, 0x1, -R7.reuse ;  /* 0x000000012e2ed824 */ /* 0x100fe200078e0a07 */
[----:B------:R-:W-:Y:S01]  /*1fb0*/  ISETP.GT.U32.AND P5, PT, R7, R12, PT ;  /* 0x0000000c0700720c */ /* 0x000fe20003fa4070 */
[--C-:B------:R-:W-:Y:S01]  /*1fc0*/  @!P1 IMAD.IADD R44, R44, 0x1, -R7.reuse ;  /* 0x000000012c2c9824 */ /* 0x100fe200078e0a07 */
[----:B------:R-:W-:Y:S01]  /*1fd0*/  ISETP.GE.AND P1, PT, R49, RZ, PT ;  /* 0x000000ff3100720c */ /* 0x000fe20003f26270 */
[----:B------:R-:W-:Y:S02]  /*1fe0*/  IMAD.SHL.U32 R32, R4, 0x100, RZ ;  /* 0x0000010004207824 */ /* 0x000fe400078e00ff */
[--C-:B------:R-:W-:Y:S01]  /*1ff0*/  @!P6 IMAD.IADD R48, R48, 0x1, -R7.reuse ;  /* 0x000000013030e824 */ /* 0x100fe200078e0a07 */
[----:B------:R-:W-:Y:S01]  /*2000*/  ISETP.GE.AND P6, PT, R51, RZ, PT ;  /* 0x000000ff3300720c */ /* 0x000fe20003fc6270 */
[--C-:B------:R-:W-:Y:S01]  /*2010*/  @!P3 IMAD.IADD R50, R50, 0x1, -R7.reuse ;  /* 0x000000013232b824 */ /* 0x100fe200078e0a07 */
[----:B------:R-:W-:Y:S01]  /*2020*/  LOP3.LUT R33, R32, 0x1000, RZ, 0xc0, !PT ;  /* 0x0000100020217812 */ /* 0x000fe200078ec0ff */
[--C-:B------:R-:W-:Y:S01]  /*2030*/  @!P0 IMAD.IADD R52, R52, 0x1, -R7.reuse ;  /* 0x0000000134348824 */ /* 0x100fe200078e0a07 */
[C---:B------:R-:W-:Y:S01]  /*2040*/  ISETP.GT.U32.AND P0, PT, R7.reuse, R48, PT ;  /* 0x000000300700720c */ /* 0x040fe20003f04070 */
[----:B------:R-:W-:Y:S01]  /*2050*/  @!P4 IMAD.MOV R40, RZ, RZ, -R40 ;  /* 0x000000ffff28c224 */ /* 0x000fe200078e0a28 */
[C---:B------:R-:W-:Y:S01]  /*2060*/  ISETP.GT.U32.AND P4, PT, R7.reuse, R50, PT ;  /* 0x000000320700720c */ /* 0x040fe20003f84070 */
[----:B------:R-:W-:Y:S01]  /*2070*/  @!P5 IMAD.IADD R12, R12, 0x1, -R7 ;  /* 0x000000010c0cd824 */ /* 0x000fe200078e0a07 */
[----:B------:R-:W-:Y:S01]  /*2080*/  ISETP.GT.U32.AND P5, PT, R7, R52, PT ;  /* 0x000000340700720c */ /* 0x000fe20003fa4070 */
[----:B------:R-:W-:Y:S01]  /*2090*/  VIADD R35, R33, UR4 ;  /* 0x0000000421237c36 */ /* 0x000fe20008000000 */
[----:B------:R-:W-:Y:S01]  /*20a0*/  SGXT R32, R34, 0x1 ;  /* 0x000000012220781a */ /* 0x000fe20000000200 */
[----:B------:R-:W-:Y:S01]  /*20b0*/  IMAD.SHL.U32 R33, R4, 0x2, RZ ;  /* 0x0000000204217824 */ /* 0x000fe200078e00ff */
[----:B------:R-:W-:Y:S01]  /*20c0*/  ISETP.GE.AND P3, PT, R53, RZ, PT ;  /* 0x000000ff3500720c */ /* 0x000fe20003f66270 */
[----:B------:R-:W-:Y:S01]  /*20d0*/  @!P1 IMAD.MOV R42, RZ, RZ, -R42 ;  /* 0x000000ffff2a9224 */ /* 0x000fe200078e0a2a */
[----:B------:R-:W-:Y:S01]  /*20e0*/  LOP3.LUT R32, R32, 0x90, RZ, 0xc0, !PT ;  /* 0x0000009020207812 */ /* 0x000fe200078ec0ff */
[----:B------:R-:W-:Y:S01]  /*20f0*/  IMAD R35, R30, 0x20, R35 ;  /* 0x000000201e237824 */ /* 0x000fe200078e0223 */
[----:B------:R-:W-:Y:S01]  /*2100*/  ISETP.GT.U32.AND P1, PT, R7, R12, PT ;  /* 0x0000000c0700720c */ /* 0x000fe20003f24070 */
[----:B------:R-:W-:Y:S01]  /*2110*/  @!P0 IMAD.IADD R48, R48, 0x1, -R7 ;  /* 0x0000000130308824 */ /* 0x000fe200078e0a07 */
[----:B------:R-:W-:Y:S01]  /*2120*/  LOP3.LUT R32, R32, 0x10, R33, 0x78, !PT ;  /* 0x0000001020207812 */ /* 0x000fe200078e7821 */
[----:B------:R-:W-:Y:S01]  /*2130*/  IMAD R35, R6, 0x8, R35 ;  /* 0x0000000806237824 */ /* 0x000fe200078e0223 */
[----:B------:R-:W-:Y:S01]  /*2140*/  ISETP.GE.AND P0, PT, R54, RZ, PT ;  /* 0x000000ff3600720c */ /* 0x000fe20003f06270 */
[--C-:B------:R-:W-:Y:S01]  /*2150*/  @!P4 IMAD.IADD R50, R50, 0x1, -R7.reuse ;  /* 0x000000013232c824 */ /* 0x100fe200078e0a07 */
[----:B------:R-:W-:Y:S01]  /*2160*/  ISETP.GE.AND P4, PT, R55, RZ, PT ;  /* 0x000000ff3700720c */ /* 0x000fe20003f86270 */
[----:B------:R-:W-:Y:S01]  /*2170*/  @!P5 IMAD.IADD R52, R52, 0x1, -R7 ;  /* 0x000000013434d824 */ /* 0x000fe200078e0a07 */
[----:B------:R-:W-:Y:S01]  /*2180*/  ISETP.GE.AND P5, PT, R56, RZ, PT ;  /* 0x000000ff3800720c */ /* 0x000fe20003fa6270 */
[----:B------:R-:W-:Y:S01]  /*2190*/  IMAD.IADD R6, R32, 0x1, R35 ;  /* 0x0000000120067824 */ /* 0x000fe200078e0223 */
[----:B------:R-:W-:Y:S01]  /*21a0*/  CS2R R56, SRZ ;  /* 0x0000000000387805 */ /* 0x000fe2000001ff00 */
[----:B------:R-:W-:Y:S01]  /*21b0*/  @!P6 IMAD.MOV R44, RZ, RZ, -R44 ;  /* 0x000000ffff2ce224 */ /* 0x000fe200078e0a2c */
[----:B------:R-:W-:Y:S01]  /*21c0*/  CS2R R54, SRZ ;  /* 0x0000000000367805 */ /* 0x000fe2000001ff00 */
[----:B------:R-:W-:Y:S01]  /*21d0*/  @!P1 IMAD.IADD R12, R12, 0x1, -R7 ;  /* 0x000000010c0c9824 */ /* 0x000fe200078e0a07 */
[----:B------:R1:W-:Y:S01]  /*21e0*/  STL [R1+0x60], R6 ;  /* 0x0000600601007387 */ /* 0x0003e20000100800 */
[----:B------:R-:W-:Y:S01]  /*21f0*/  ISETP.NE.AND P1, PT, R31, RZ, PT ;  /* 0x000000ff1f00720c */ /* 0x000fe20003f25270 */
[----:B------:R-:W-:-:S02]  /*2200*/  @!P3 IMAD.MOV R46, RZ, RZ, -R46 ;  /* 0x000000ffff2eb224 */ /* 0x000fc400078e0a2e */
[----:B------:R-:W-:Y:S02]  /*2210*/  IMAD.MOV.U32 R43, RZ, RZ, R12 ;  /* 0x000000ffff2b7224 */ /* 0x000fe400078e000c */
[----:B------:R-:W-:Y:S02]  /*2220*/  @!P0 IMAD.MOV R48, RZ, RZ, -R48 ;  /* 0x000000ffff308224 */ /* 0x000fe400078e0a30 */
[----:B------:R-:W-:Y:S01]  /*2230*/  @!P4 IMAD.MOV R50, RZ, RZ, -R50 ;  /* 0x000000ffff32c224 */ /* 0x000fe200078e0a32 */
[----:B-1----:R-:W-:Y:S01]  /*2240*/  LOP3.LUT R6, RZ, R31, RZ, 0x33, !PT ;  /* 0x0000001fff067212 */ /* 0x002fe200078e33ff */
[----:B------:R-:W-:Y:S02]  /*2250*/  @!P5 IMAD.MOV R52, RZ, RZ, -R52 ;  /* 0x000000ffff34d224 */ /* 0x000fe400078e0a34 */
[----:B------:R-:W-:Y:S01]  /*2260*/  @!P2 IMAD.MOV R43, RZ, RZ, -R43 ;  /* 0x000000ffff2ba224 */ /* 0x000fe200078e0a2b */
[C---:B------:R-:W-:Y:S01]  /*2270*/  SEL R10, R6.reuse, R10, !P1 ;  /* 0x0000000a060a7207 */ /* 0x040fe20004800000 */
[----:B------:R-:W-:Y:S01]  /*2280*/  IMAD R5, R5, UR44, RZ ;  /* 0x0000002c05057c24 */ /* 0x000fe2000f8e02ff */
[----:B------:R-:W-:-:S02]  /*2290*/  SEL R8, R6, R8, !P1 ;  /* 0x0000000806087207 */ /* 0x000fc40004800000 */
[C---:B------:R-:W-:Y:S02]  /*22a0*/  SEL R34, R6.reuse, R23, !P1 ;  /* 0x0000001706227207 */ /* 0x040fe40004800000 */
[----:B------:R-:W-:Y:S01]  /*22b0*/  SEL R23, R6, R38, !P1 ;  /* 0x0000002606177207 */ /* 0x000fe20004800000 */
[----:B0-----:R-:W-:Y:S01]  /*22c0*/  IMAD R38, R10, UR6, RZ ;  /* 0x000000060a267c24 */ /* 0x001fe2000f8e02ff */
[----:B------:R-:W-:Y:S01]  /*22d0*/  SEL R15, R6, R15, !P1 ;  /* 0x0000000f060f7207 */ /* 0x000fe20004800000 */
[----:B------:R-:W-:Y:S01]  /*22e0*/  IMAD R8, R8, UR6, RZ ;  /* 0x0000000608087c24 */ /* 0x000fe2000f8e02ff */
[C---:B------:R-:W-:Y:S02]  /*22f0*/  SEL R14, R6.reuse, R14, !P1 ;  /* 0x0000000e060e7207 */ /* 0x040fe40004800000 */
[C---:B------:R-:W-:Y:S01]  /*2300*/  SEL R7, R6.reuse, R18, !P1 ;  /* 0x0000001206077207 */ /* 0x040fe20004800000 */
[----:B------:R-:W-:Y:S01]  /*2310*/  IMAD R15, R15, UR6, RZ ;  /* 0x000000060f0f7c24 */ /* 0x000fe2000f8e02ff */
[----:B------:R-:W-:Y:S01]  /*2320*/  SEL R12, R6, R17, !P1 ;  /* 0x00000011060c7207 */ /* 0x000fe20004800000 */
[----:B------:R-:W-:Y:S01]  /*2330*/  IMAD R14, R14, UR6, RZ ;  /* 0x000000060e0e7c24 */ /* 0x000fe2000f8e02ff */
[----:B------:R-:W-:-:S02]  /*2340*/  SEL R30, R6, R20, !P1 ;  /* 0x00000014061e7207 */ /* 0x000fc40004800000 */
[C---:B------:R-:W-:Y:S02]  /*2350*/  SEL R31, R6.reuse, R19, !P1 ;  /* 0x00000013061f7207 */ /* 0x040fe40004800000 */
[----:B------:R-:W-:Y:S01]  /*2360*/  SEL R32, R6, R22, !P1 ;  /* 0x0000001606207207 */ /* 0x000fe20004800000 */
[----:B------:R-:W-:Y:S01]  /*2370*/  IMAD R30, R30, UR6, RZ ;  /* 0x000000061e1e7c24 */ /* 0x000fe2000f8e02ff */
[C---:B------:R-:W-:Y:S01]  /*2380*/  SEL R33, R6.reuse, R21, !P1 ;  /* 0x0000001506217207 */ /* 0x040fe20004800000 */
[----:B------:R-:W-:Y:S01]  /*2390*/  IMAD R31, R31, UR6, RZ ;  /* 0x000000061f1f7c24 */ /* 0x000fe2000f8e02ff */
[----:B------:R-:W-:Y:S01]  /*23a0*/  SEL R35, R6, R24, !P1 ;  /* 0x0000001806237207 */ /* 0x000fe20004800000 */
[----:B------:R-:W-:Y:S01]  /*23b0*/  IMAD R32, R32, UR6, RZ ;  /* 0x0000000620207c24 */ /* 0x000fe2000f8e02ff */
[C---:B------:R-:W-:Y:S01]  /*23c0*/  SEL R36, R6.reuse, R11, !P1 ;  /* 0x0000000b06247207 */ /* 0x040fe20004800000 */
[----:B------:R-:W-:Y:S01]  /*23d0*/  IMAD R33, R33, UR6, RZ ;  /* 0x0000000621217c24 */ /* 0x000fe2000f8e02ff */
[----:B------:R-:W-:-:S02]  /*23e0*/  SEL R9, R6, R9, !P1 ;  /* 0x0000000906097207 */ /* 0x000fc40004800000 */
[----:B------:R-:W-:Y:S01]  /*23f0*/  SEL R13, R6, R13, !P1 ;  /* 0x0000000d060d7207 */ /* 0x000fe20004800000 */
[----:B------:R-:W-:Y:S01]  /*2400*/  IMAD R36, R36, UR6, RZ ;  /* 0x0000000624247c24 */ /* 0x000fe2000f8e02ff */
[C---:B------:R-:W-:Y:S01]  /*2410*/  SEL R25, R6.reuse, R25, !P1 ;  /* 0x0000001906197207 */ /* 0x040fe20004800000 */
[----:B------:R-:W-:Y:S01]  /*2420*/  IMAD R9, R9, UR6, RZ ;  /* 0x0000000609097c24 */ /* 0x000fe2000f8e02ff */
[C---:B------:R-:W-:Y:S01]  /*2430*/  SEL R26, R6.reuse, R26, !P1 ;  /* 0x0000001a061a7207 */ /* 0x040fe20004800000 */
        /* <DEDUP_REMOVED lines=8> */
[C---:B------:R-:W-:Y:S02]  /*24c0*/  SEL R39, R6.reuse, R39, !P1 ;  /* 0x0000002706277207 */ /* 0x040fe40004800000 */
[C---:B------:R-:W-:Y:S01]  /*24d0*/  SEL R24, R6.reuse, R41, !P1 ;  /* 0x0000002906187207 */ /* 0x040fe20004800000 */
[----:B------:R-:W-:Y:S01]  /*24e0*/  IMAD R37, R37, UR6, RZ ;  /* 0x0000000625257c24 */ /* 0x000fe2000f8e02ff */
[C---:B------:R-:W-:Y:S01]  /*24f0*/  SEL R22, R6.reuse, R40, !P1 ;  /* 0x0000002806167207 */ /* 0x040fe20004800000 */
[----:B------:R-:W-:Y:S01]  /*2500*/  IMAD R39, R39, UR6, RZ ;  /* 0x0000000627277c24 */ /* 0x000fe2000f8e02ff */
[C---:B------:R-:W-:Y:S02]  /*2510*/  SEL R21, R6.reuse, R42, !P1 ;  /* 0x0000002a06157207 */ /* 0x040fe40004800000 */
[----:B------:R-:W-:Y:S01]  /*2520*/  SEL R20, R6, R44, !P1 ;  /* 0x0000002c06147207 */ /* 0x000fe20004800000 */
[----:B------:R-:W-:Y:S01]  /*2530*/  IMAD R44, R22, UR6, RZ ;  /* 0x00000006162c7c24 */ /* 0x000fe2000f8e02ff */
[C---:B------:R-:W-:Y:S01]  /*2540*/  SEL R18, R6.reuse, R46, !P1 ;  /* 0x0000002e06127207 */ /* 0x040fe20004800000 */
[----:B------:R-:W-:Y:S01]  /*2550*/  IMAD R45, R21, UR6, RZ ;  /* 0x00000006152d7c24 */ /* 0x000fe2000f8e02ff */
[----:B------:R-:W-:-:S02]  /*2560*/  SEL R19, R6, R48, !P1 ;  /* 0x0000003006137207 */ /* 0x000fc40004800000 */
[----:B------:R-:W-:Y:S02]  /*2570*/  CS2R R48, SRZ ;  /* 0x0000000000307805 */ /* 0x000fe4000001ff00 */
[C---:B------:R-:W-:Y:S02]  /*2580*/  SEL R17, R6.reuse, R50, !P1 ;  /* 0x0000003206117207 */ /* 0x040fe40004800000 */
[----:B------:R-:W-:Y:S02]  /*2590*/  CS2R R50, SRZ ;  /* 0x0000000000327805 */ /* 0x000fe4000001ff00 */
[C---:B------:R-:W-:Y:S02]  /*25a0*/  SEL R11, R6.reuse, R52, !P1 ;  /* 0x00000034060b7207 */ /* 0x040fe40004800000 */
[----:B------:R-:W-:Y:S02]  /*25b0*/  CS2R R52, SRZ ;  /* 0x0000000000347805 */ /* 0x000fe4000001ff00 */
[----:B------:R-:W-:Y:S01]  /*25c0*/  SEL R10, R6, R43, !P1 ;  /* 0x0000002b060a7207 */ /* 0x000fe20004800000 */
[----:B------:R-:W-:Y:S01]  /*25d0*/  IMAD R43, R29, UR6, RZ ;  /* 0x000000061d2b7c24 */ /* 0x000fe2000f8e02ff */
[----:B---3--:R-:W-:-:S02]  /*25e0*/  IADD3 R6, P3, PT, R38, UR10, RZ ;  /* 0x0000000a26067c10 */ /* 0x008fc4000ff7e0ff */
[----:B------:R-:W-:Y:S02]  /*25f0*/  CS2R R46, SRZ ;  /* 0x00000000002e7805 */ /* 0x000fe4000001ff00 */
[----:B------:R-:W-:Y:S02]  /*2600*/  IADD3 R40, P2, PT, R8, UR10, RZ ;  /* 0x0000000a08287c10 */ /* 0x000fe4000ff5e0ff */
[----:B------:R-:W-:Y:S02]  /*2610*/  R2UR UR15, R6 ;  /* 0x00000000060f72ca */ /* 0x000fe400000e0000 */
[----:B------:R-:W-:Y:S02]  /*2620*/  IADD3 R6, P1, PT, R15, UR10, RZ ;  /* 0x0000000a0f067c10 */ /* 0x000fe4000ff3e0ff */
[----:B------:R-:W-:Y:S02]  /*2630*/  R2UR UR14, R40 ;  /* 0x00000000280e72ca */ /* 0x000fe400000e0000 */
[----:B------:R-:W-:-:S02]  /*2640*/  IADD3 R40, P0, PT, R14, UR10, RZ ;  /* 0x0000000a0e287c10 */ /* 0x000fc4000ff1e0ff */
[----:B------:R-:W-:Y:S02]  /*2650*/  R2UR UR19, R6 ;  /* 0x00000000061372ca */ /* 0x000fe400000e0000 */
[----:B------:R-:W-:Y:S02]  /*2660*/  SHF.R.S32.HI R6, RZ, 0x1f, R8 ;  /* 0x0000001fff067819 */ /* 0x000fe40000011408 */
[----:B------:R-:W-:Y:S02]  /*2670*/  IADD3 R42, P4, PT, R9, UR10, RZ ;  /* 0x0000000a092a7c10 */ /* 0x000fe4000ff9e0ff */
[----:B------:R-:W-:Y:S02]  /*2680*/  IADD3 R41, P5, PT, R13, UR10, RZ ;  /* 0x0000000a0d297c10 */ /* 0x000fe4000ffbe0ff */
[----:B------:R-:W-:Y:S02]  /*2690*/  SHF.R.S32.HI R8, RZ, 0x1f, R9 ;  /* 0x0000001fff087819 */ /* 0x000fe40000011409 */
[----:B------:R-:W-:Y:S01]  /*26a0*/  R2UR UR18, R40 ;  /* 0x00000000281272ca */ /* 0x000fe200000e0000 */
[----:B------:R-:W-:Y:S01]  /*26b0*/  IMAD R40, R7, UR6, RZ ;  /* 0x0000000607287c24 */ /* 0x000fe2000f8e02ff */
[----:B------:R-:W-:-:S02]  /*26c0*/  SHF.R.S32.HI R9, RZ, 0x1f, R13 ;  /* 0x0000001fff097819 */ /* 0x000fc4000001140d */
[----:B------:R-:W-:Y:S01]  /*26d0*/  R2UR UR17, R41 ;  /* 0x00000000291172ca */ /* 0x000fe200000e0000 */
[----:B------:R-:W-:Y:S01]  /*26e0*/  IMAD R41, R12, UR6, RZ ;  /* 0x000000060c297c24 */ /* 0x000fe2000f8e02ff */
[----:B------:R-:W-:Y:S02]  /*26f0*/  IADD3.X R8, PT, PT, R8, UR11, RZ, P4, !PT ;  /* 0x0000000b08087c10 */ /* 0x000fe4000a7fe4ff */
[----:B------:R-:W-:Y:S02]  /*2700*/  IADD3.X R9, PT, PT, R9, UR11, RZ, P5, !PT ;  /* 0x0000000b09097c10 */ /* 0x000fe4000affe4ff */
[----:B------:R-:W-:Y:S02]  /*2710*/  R2UR UR16, R42 ;  /* 0x000000002a1072ca */ /* 0x000fe400000e0000 */
[----:B------:R-:W-:Y:S02]  /*2720*/  IADD3.X R6, PT, PT, R6, UR11, RZ, P2, !PT ;  /* 0x0000000b06067c10 */ /* 0x000fe400097fe4ff */
[----:B------:R-:W-:-:S02]  /*2730*/  IADD3 R13, P4, PT, R30, UR10, RZ ;  /* 0x0000000a1e0d7c10 */ /* 0x000fc4000ff9e0ff */
[----:B------:R-:W-:Y:S02]  /*2740*/  IADD3 R12, P5, PT, R31, UR10, RZ ;  /* 0x0000000a1f0c7c10 */ /* 0x000fe4000ffbe0ff */
[----:B------:R-:W-:Y:S02]  /*2750*/  SHF.R.S32.HI R7, RZ, 0x1f, R38 ;  /* 0x0000001fff077819 */ /* 0x000fe40000011426 */
[----:B------:R-:W-:Y:S02]  /*2760*/  IADD3 R42, P2, PT, R40, UR10, RZ ;  /* 0x0000000a282a7c10 */ /* 0x000fe4000ff5e0ff */
[----:B------:R-:W-:Y:S02]  /*2770*/  R2UR UR22, R13 ;  /* 0x000000000d1672ca */ /* 0x000fe400000e0000 */
[----:B------:R-:W-:Y:S02]  /*2780*/  R2UR UR23, R12 ;  /* 0x000000000c1772ca */ /* 0x000fe400000e0000 */
[----:B------:R-:W-:-:S02]  /*2790*/  IADD3.X R7, PT, PT, R7, UR11, RZ, P3, !PT ;  /* 0x0000000b07077c10 */ /* 0x000fc40009ffe4ff */
[----:B------:R-:W-:Y:S01]  /*27a0*/  R2UR UR20, R42 ;  /* 0x000000002a1472ca */ /* 0x000fe200000e0000 */
[----:B------:R-:W-:Y:S01]  /*27b0*/  IMAD R42, R34, UR6, RZ ;  /* 0x00000006222a7c24 */ /* 0x000fe2000f8e02ff */
[----:B------:R-:W-:Y:S02]  /*27c0*/  SHF.R.S32.HI R12, RZ, 0x1f, R14 ;  /* 0x0000001fff0c7819 */ /* 0x000fe4000001140e */
[----:B------:R-:W-:Y:S02]  /*27d0*/  SHF.R.S32.HI R13, RZ, 0x1f, R15 ;  /* 0x0000001fff0d7819 */ /* 0x000fe4000001140f */
[----:B------:R-:W-:Y:S02]  /*27e0*/  IADD3 R38, P3, PT, R41, UR10, RZ ;  /* 0x0000000a29267c10 */ /* 0x000fe4000ff7e0ff */
[----:B------:R-:W-:Y:S02]  /*27f0*/  SHF.R.S32.HI R14, RZ, 0x1f, R40 ;  /* 0x0000001fff0e7819 */ /* 0x000fe40000011428 */
[----:B------:R-:W-:-:S02]  /*2800*/  IADD3.X R13, PT, PT, R13, UR11, RZ, P1, !PT ;  /* 0x0000000b0d0d7c10 */ /* 0x000fc40008ffe4ff */
[----:B------:R-:W-:Y:S02]  /*2810*/  R2UR UR21, R38 ;  /* 0x00000000261572ca */ /* 0x000fe400000e0000 */
[----:B------:R-:W-:Y:S02]  /*2820*/  SHF.R.S32.HI R15, RZ, 0x1f, R41 ;  /* 0x0000001fff0f7819 */ /* 0x000fe40000011429 */
[----:B------:R-:W-:Y:S02]  /*2830*/  IADD3 R40, P1, PT, R33, UR10, RZ ;  /* 0x0000000a21287c10 */ /* 0x000fe4000ff3e0ff */
[----:B------:R-:W-:Y:S02]  /*2840*/  IADD3.X R14, PT, PT, R14, UR11, RZ, P2, !PT ;  /* 0x0000000b0e0e7c10 */ /* 0x000fe400097fe4ff */
[----:B------:R-:W-:Y:S02]  /*2850*/  IADD3 R38, P2, PT, R42, UR10, RZ ;  /* 0x0000000a2a267c10 */ /* 0x000fe4000ff5e0ff */
[----:B------:R-:W-:-:S02]  /*2860*/  IADD3.X R15, PT, PT, R15, UR11, RZ, P3, !PT ;  /* 0x0000000b0f0f7c10 */ /* 0x000fc40009ffe4ff */
[----:B------:R-:W-:Y:S01]  /*2870*/  R2UR UR25, R40 ;  /* 0x00000000281972ca */ /* 0x000fe200000e0000 */
[----:B------:R-:W-:Y:S01]  /*2880*/  IMAD R40, R35, UR6, RZ ;  /* 0x0000000623287c24 */ /* 0x000fe2000f8e02ff */
[----:B------:R-:W-:Y:S02]  /*2890*/  IADD3.X R12, PT, PT, R12, UR11, RZ, P0, !PT ;  /* 0x0000000b0c0c7c10 */ /* 0x000fe400087fe4ff */
[----:B------:R-:W-:Y:S02]  /*28a0*/  IADD3 R34, P3, PT, R25, UR10, RZ ;  /* 0x0000000a19227c10 */ /* 0x000fe4000ff7e0ff */
[----:B------:R-:W-:Y:S02]  /*28b0*/  R2UR UR26, R38 ;  /* 0x00000000261a72ca */ /* 0x000fe400000e0000 */
[----:B------:R-:W-:Y:S02]  /*28c0*/  IADD3 R41, P0, PT, R32, UR10, RZ ;  /* 0x0000000a20297c10 */ /* 0x000fe4000ff1e0ff */
[----:B------:R-:W-:-:S02]  /*28d0*/  SHF.R.S32.HI R38, RZ, 0x1f, R30 ;  /* 0x0000001fff267819 */ /* 0x000fc4000001141e */
[----:B------:R-:W-:Y:S02]  /*28e0*/  SHF.R.S32.HI R35, RZ, 0x1f, R31 ;  /* 0x0000001fff237819 */ /* 0x000fe4000001141f */
[----:B------:R-:W-:Y:S02]  /*28f0*/  R2UR UR27, R34 ;  /* 0x00000000221b72ca */ /* 0x000fe400000e0000 */
[----:B------:R-:W-:Y:S01]  /*2900*/  R2UR UR24, R41 ;  /* 0x00000000291872ca */ /* 0x000fe200000e0000 */
[----:B------:R-:W-:Y:S01]  /*2910*/  IMAD R41, R28, UR6, RZ ;  /* 0x000000061c297c24 */ /* 0x000fe2000f8e02ff */
[----:B------:R-:W-:Y:S02]  /*2920*/  SHF.R.S32.HI R34, RZ, 0x1f, R32 ;  /* 0x0000001fff227819 */ /* 0x000fe40000011420 */
[----:B------:R-:W-:Y:S02]  /*2930*/  IADD3.X R38, PT, PT, R38, UR11, RZ, P4, !PT ;  /* 0x0000000b26267c10 */ /* 0x000fe4000a7fe4ff */
[----:B------:R-:W-:-:S02]  /*2940*/  IADD3.X R35, PT, PT, R35, UR11, RZ, P5, !PT ;  /* 0x0000000b23237c10 */ /* 0x000fc4000affe4ff */
[----:B------:R-:W-:Y:S02]  /*2950*/  SHF.R.S32.HI R33, RZ, 0x1f, R33 ;  /* 0x0000001fff217819 */ /* 0x000fe40000011421 */
[----:B------:R-:W-:Y:S02]  /*2960*/  IADD3 R32, P4, PT, R40, UR10, RZ ;  /* 0x0000000a28207c10 */ /* 0x000fe4000ff9e0ff */
[----:B------:R-:W-:Y:S02]  /*2970*/  IADD3 R31, P5, PT, R26, UR10, RZ ;  /* 0x0000000a1a1f7c10 */ /* 0x000fe4000ffbe0ff */
[----:B------:R-:W-:Y:S02]  /*2980*/  IADD3.X R34, PT, PT, R34, UR11, RZ, P0, !PT ;  /* 0x0000000b22227c10 */ /* 0x000fe400087fe4ff */
[----:B------:R-:W-:Y:S02]  /*2990*/  IADD3 R30, P0, PT, R27, UR10, RZ ;  /* 0x0000000a1b1e7c10 */ /* 0x000fe4000ff1e0ff */
[----:B------:R-:W-:-:S02]  /*29a0*/  IADD3.X R33, PT, PT, R33, UR11, RZ, P1, !PT ;  /* 0x0000000b21217c10 */ /* 0x000fc40008ffe4ff */
[----:B------:R-:W-:Y:S02]  /*29b0*/  R2UR UR28, R32 ;  /* 0x00000000201c72ca */ /* 0x000fe400000e0000 */
[----:B------:R-:W-:Y:S02]  /*29c0*/  R2UR UR29, R31 ;  /* 0x000000001f1d72ca */ /* 0x000fe400000e0000 */
[----:B------:R-:W-:Y:S02]  /*29d0*/  IADD3 R28, P1, PT, R41, UR10, RZ ;  /* 0x0000000a291c7c10 */ /* 0x000fe4000ff3e0ff */
[----:B------:R-:W-:Y:S01]  /*29e0*/  SHF.R.S32.HI R32, RZ, 0x1f, R42 ;  /* 0x0000001fff207819 */ /* 0x000fe2000001142a */
[----:B------:R-:W-:Y:S01]  /*29f0*/  IMAD R42, R23, UR6, RZ ;  /* 0x00000006172a7c24 */ /* 0x000fe2000f8e02ff */
[----:B------:R-:W-:Y:S02]  /*2a00*/  SHF.R.S32.HI R31, RZ, 0x1f, R25 ;  /* 0x0000001fff1f7819 */ /* 0x000fe40000011419 */
[----:B------:R-:W-:-:S02]  /*2a10*/  R2UR UR30, R30 ;  /* 0x000000001e1e72ca */ /* 0x000fc400000e0000 */
[----:B------:R-:W-:Y:S02]  /*2a20*/  R2UR UR31, R28 ;  /* 0x000000001c1f72ca */ /* 0x000fe400000e0000 */
[----:B------:R-:W-:Y:S02]  /*2a30*/  SHF.R.S32.HI R30, RZ, 0x1f, R40 ;  /* 0x0000001fff1e7819 */ /* 0x000fe40000011428 */
[----:B------:R-:W-:Y:S02]  /*2a40*/  IADD3.X R32, PT, PT, R32, UR11, RZ, P2, !PT ;  /* 0x0000000b20207c10 */ /* 0x000fe400097fe4ff */
[----:B------:R-:W-:Y:S02]  /*2a50*/  IADD3.X R31, PT, PT, R31, UR11, RZ, P3, !PT ;  /* 0x0000000b1f1f7c10 */ /* 0x000fe40009ffe4ff */
[----:B------:R-:W-:Y:S02]  /*2a60*/  IADD3 R40, P2, PT, R43, UR10, RZ ;  /* 0x0000000a2b287c10 */ /* 0x000fe4000ff5e0ff */
[----:B------:R-:W-:-:S02]  /*2a70*/  IADD3 R28, P3, PT, R36, UR10, RZ ;  /* 0x0000000a241c7c10 */ /* 0x000fc4000ff7e0ff */
[----:B------:R-:W-:Y:S02]  /*2a80*/  SHF.R.S32.HI R29, RZ, 0x1f, R26 ;  /* 0x0000001fff1d7819 */ /* 0x000fe4000001141a */
[----:B------:R-:W-:Y:S01]  /*2a90*/  R2UR UR32, R40 ;  /* 0x00000000282072ca */ /* 0x000fe200000e0000 */
[----:B------:R-:W-:Y:S01]  /*2aa0*/  IMAD R40, R24, UR6, RZ ;  /* 0x0000000618287c24 */ /* 0x000fe2000f8e02ff */
[----:B------:R-:W-:Y:S02]  /*2ab0*/  R2UR UR33, R28 ;  /* 0x000000001c2172ca */ /* 0x000fe400000e0000 */
[----:B------:R-:W-:Y:S02]  /*2ac0*/  SHF.R.S32.HI R28, RZ, 0x1f, R27 ;  /* 0x0000001fff1c7819 */ /* 0x000fe4000001141b */
[----:B------:R-:W-:Y:S02]  /*2ad0*/  IADD3.X R30, PT, PT, R30, UR11, RZ, P4, !PT ;  /* 0x0000000b1e1e7c10 */ /* 0x000fe4000a7fe4ff */
[----:B------:R-:W-:-:S02]  /*2ae0*/  IADD3 R26, P4, PT, R37, UR10, RZ ;  /* 0x0000000a251a7c10 */ /* 0x000fc4000ff9e0ff */
[----:B------:R-:W-:Y:S02]  /*2af0*/  IADD3.X R29, PT, PT, R29, UR11, RZ, P5, !PT ;  /* 0x0000000b1d1d7c10 */ /* 0x000fe4000affe4ff */
[----:B------:R-:W-:Y:S02]  /*2b00*/  IADD3 R25, P5, PT, R39, UR10, RZ ;  /* 0x0000000a27197c10 */ /* 0x000fe4000ffbe0ff */
[----:B------:R-:W-:Y:S02]  /*2b10*/  IADD3.X R28, PT, PT, R28, UR11, RZ, P0, !PT ;  /* 0x0000000b1c1c7c10 */ /* 0x000fe400087fe4ff */
[----:B------:R-:W-:Y:S02]  /*2b20*/  IADD3 R24, P0, PT, R40, UR10, RZ ;  /* 0x0000000a28187c10 */ /* 0x000fe4000ff1e0ff */
[----:B------:R-:W-:Y:S02]  /*2b30*/  R2UR UR34, R26 ;  /* 0x000000001a2272ca */ /* 0x000fe400000e0000 */
[----:B------:R-:W-:-:S02]  /*2b40*/  R2UR UR35, R25 ;  /* 0x00000000192372ca */ /* 0x000fc400000e0000 */
[----:B------:R-:W-:Y:S01]  /*2b50*/  SHF.R.S32.HI R26, RZ, 0x1f, R43 ;  /* 0x0000001fff1a7819 */ /* 0x000fe2000001142b */
[----:B------:R-:W-:Y:S01]  /*2b60*/  IMAD R43, R19, UR6, RZ ;  /* 0x00000006132b7c24 */ /* 0x000fe2000f8e02ff */
[----:B------:R-:W-:Y:S01]  /*2b70*/  SHF.R.S32.HI R25, RZ, 0x1f, R36 ;  /* 0x0000001fff197819 */ /* 0x000fe20000011424 */
[----:B------:R-:W-:Y:S01]  /*2b80*/  IMAD R36, R20, UR6, RZ ;  /* 0x0000000614247c24 */ /* 0x000fe2000f8e02ff */
[----:B------:R-:W-:Y:S02]  /*2b90*/  R2UR UR36, R24 ;  /* 0x00000000182472ca */ /* 0x000fe400000e0000 */
[----:B------:R-:W-:Y:S01]  /*2ba0*/  SHF.R.S32.HI R24, RZ, 0x1f, R37 ;  /* 0x0000001fff187819 */ /* 0x000fe20000011425 */
[----:B------:R-:W-:Y:S01]  /*2bb0*/  IMAD R37, R17, UR6, RZ ;  /* 0x0000000611257c24 */ /* 0x000fe2000f8e02ff */
[----:B------:R-:W-:Y:S01]  /*2bc0*/  SHF.R.S32.HI R27, RZ, 0x1f, R41 ;  /* 0x0000001fff1b7819 */ /* 0x000fe20000011429 */
[----:B------:R-:W-:Y:S01]  /*2bd0*/  IMAD R41, R18, UR6, RZ ;  /* 0x0000000612297c24 */ /* 0x000fe2000f8e02ff */
[----:B------:R-:W-:-:S02]  /*2be0*/  IADD3.X R26, PT, PT, R26, UR11, RZ, P2, !PT ;  /* 0x0000000b1a1a7c10 */ /* 0x000fc400097fe4ff */
[----:B------:R-:W-:Y:S02]  /*2bf0*/  IADD3 R22, P2, PT, R44, UR10, RZ ;  /* 0x0000000a2c167c10 */ /* 0x000fe4000ff5e0ff */
[----:B------:R-:W-:Y:S02]  /*2c00*/  IADD3.X R24, PT, PT, R24, UR11, RZ, P4, !PT ;  /* 0x0000000b18187c10 */ /* 0x000fe4000a7fe4ff */
[----:B------:R-:W-:Y:S02]  /*2c10*/  IADD3.X R27, PT, PT, R27, UR11, RZ, P1, !PT ;  /* 0x0000000b1b1b7c10 */ /* 0x000fe40008ffe4ff */
[----:B------:R-:W-:Y:S02]  /*2c20*/  IADD3 R20, P4, PT, R36, UR10, RZ ;  /* 0x0000000a24147c10 */ /* 0x000fe4000ff9e0ff */
[----:B------:R-:W-:Y:S02]  /*2c30*/  IADD3 R23, P1, PT, R42, UR10, RZ ;  /* 0x0000000a2a177c10 */ /* 0x000fe4000ff3e0ff */
[----:B------:R-:W-:-:S02]  /*2c40*/  R2UR UR38, R22 ;  /* 0x00000000162672ca */ /* 0x000fc400000e0000 */
[----:B------:R-:W-:Y:S01]  /*2c50*/  SHF.R.S32.HI R22, RZ, 0x1f, R40 ;  /* 0x0000001fff167819 */ /* 0x000fe20000011428 */
[----:B------:R-:W-:Y:S01]  /*2c60*/  IMAD R40, R10, UR6, RZ ;  /* 0x000000060a287c24 */ /* 0x000fe2000f8e02ff */
[----:B------:R-:W-:Y:S02]  /*2c70*/  IADD3.X R25, PT, PT, R25, UR11, RZ, P3, !PT ;  /* 0x0000000b19197c10 */ /* 0x000fe40009ffe4ff */
[----:B------:R-:W-:Y:S02]  /*2c80*/  R2UR UR40, R20 ;  /* 0x00000000142872ca */ /* 0x000fe400000e0000 */
[----:B------:R-:W-:Y:S02]  /*2c90*/  IADD3 R21, P3, PT, R45, UR10, RZ ;  /* 0x0000000a2d157c10 */ /* 0x000fe4000ff7e0ff */
[----:B------:R-:W-:Y:S02]  /*2ca0*/  R2UR UR37, R23 ;  /* 0x00000000172572ca */ /* 0x000fe400000e0000 */
[----:B------:R-:W-:-:S02]  /*2cb0*/  SHF.R.S32.HI R20, RZ, 0x1f, R44 ;  /* 0x0000001fff147819 */ /* 0x000fc4000001142c */
[----:B------:R-:W-:Y:S01]  /*2cc0*/  SHF.R.S32.HI R23, RZ, 0x1f, R39 ;  /* 0x0000001fff177819 */ /* 0x000fe20000011427 */
[----:B------:R-:W-:Y:S01]  /*2cd0*/  IMAD R39, R11, UR6, RZ ;  /* 0x000000060b277c24 */ /* 0x000fe2000f8e02ff */
[----:B------:R-:W-:Y:S01]  /*2ce0*/  IADD3.X R22, PT, PT, R22, UR11, RZ, P0, !PT ;  /* 0x0000000b16167c10 */ /* 0x000fe200087fe4ff */
[----:B------:R-:W-:Y:S01]  /*2cf0*/  USHF.R.S32.HI UR6, URZ, 0x1f, UR5 ;  /* 0x0000001fff067899 */ /* 0x000fe20008011405 */
[----:B------:R-:W-:Y:S02]  /*2d00*/  IADD3 R17, P0, PT, R37, UR10, RZ ;  /* 0x0000000a25117c10 */ /* 0x000fe4000ff1e0ff */
[----:B------:R-:W-:Y:S01]  /*2d10*/  R2UR UR39, R21 ;  /* 0x00000000152772ca */ /* 0x000fe200000e0000 */
[----:B------:R-:W-:Y:S01]  /*2d20*/  ULEA.HI UR6, UR6, UR5, URZ, 0x5 ;  /* 0x0000000506067291 */ /* 0x000fe2000f8f28ff */
[----:B------:R-:W-:Y:S01]  /*2d30*/  IADD3.X R20, PT, PT, R20, UR11, RZ, P2, !PT ;  /* 0x0000000b14147c10 */ /* 0x000fe200097fe4ff */
[----:B------:R-:W-:Y:S01]  /*2d40*/  USHF.L.U32 UR5, UR71, 0x5, URZ ;  /* 0x0000000547057899 */ /* 0x000fe200080006ff */
[----:B------:R-:W-:Y:S01]  /*2d50*/  IADD3.X R23, PT, PT, R23, UR11, RZ, P5, !PT ;  /* 0x0000000b17177c10 */ /* 0x000fe2000affe4ff */
[----:B------:R-:W-:Y:S01]  /*2d60*/  USHF.R.S32.HI UR6, URZ, 0x5, UR6 ;  /* 0x00000005ff067899 */ /* 0x000fe20008011406 */
[----:B------:R-:W-:-:S02]  /*2d70*/  SHF.R.S32.HI R21, RZ, 0x1f, R42 ;  /* 0x0000001fff157819 */ /* 0x000fc4000001142a */
[----:B------:R-:W-:Y:S02]  /*2d80*/  IADD3 R10, P2, PT, R40, UR10, RZ ;  /* 0x0000000a280a7c10 */ /* 0x000fe4000ff5e0ff */
[----:B------:R-:W-:Y:S02]  /*2d90*/  IADD3 R19, P5, PT, R41, UR10, RZ ;  /* 0x0000000a29137c10 */ /* 0x000fe4000ffbe0ff */
[----:B------:R-:W-:Y:S01]  /*2da0*/  IADD3 R18, P6, PT, R43, UR10, RZ ;  /* 0x0000000a2b127c10 */ /* 0x000fe2000ffde0ff */
[----:B------:R0:W-:Y:S01]  /*2db0*/  STL [R1], R10 ;  /* 0x0000000a01007387 */ /* 0x0001e20000100800 */
[----:B------:R-:W-:Y:S02]  /*2dc0*/  R2UR UR43, R17 ;  /* 0x00000000112b72ca */ /* 0x000fe400000e0000 */
[----:B------:R-:W-:Y:S02]  /*2dd0*/  SHF.R.S32.HI R17, RZ, 0x1f, R41 ;  /* 0x0000001fff117819 */ /* 0x000fe40000011429 */
[----:B------:R-:W-:-:S02]  /*2de0*/  IADD3.X R21, PT, PT, R21, UR11, RZ, P1, !PT ;  /* 0x0000000b15157c10 */ /* 0x000fc40008ffe4ff */
[----:B------:R-:W-:Y:S02]  /*2df0*/  R2UR UR41, R19 ;  /* 0x00000000132972ca */ /* 0x000fe400000e0000 */
[----:B------:R-:W-:Y:S02]  /*2e00*/  R2UR UR42, R18 ;  /* 0x00000000122a72ca */ /* 0x000fe400000e0000 */
[----:B------:R-:W-:Y:S02]  /*2e10*/  IADD3 R85, P1, PT, R39, UR10, RZ ;  /* 0x0000000a27557c10 */ /* 0x000fe4000ff3e0ff */
[----:B------:R-:W-:Y:S02]  /*2e20*/  SHF.R.S32.HI R19, RZ, 0x1f, R45 ;  /* 0x0000001fff137819 */ /* 0x000fe4000001142d */
[----:B------:R-:W-:Y:S02]  /*2e30*/  CS2R R44, SRZ ;  /* 0x00000000002c7805 */ /* 0x000fe4000001ff00 */
[----:B------:R-:W-:-:S02]  /*2e40*/  SHF.R.S32.HI R18, RZ, 0x1f, R36 ;  /* 0x0000001fff127819 */ /* 0x000fc40000011424 */
[----:B------:R-:W-:Y:S02]  /*2e50*/  SHF.R.S32.HI R11, RZ, 0x1f, R43 ;  /* 0x0000001fff0b7819 */ /* 0x000fe4000001142b */
[----:B------:R-:W-:Y:S02]  /*2e60*/  CS2R R42, SRZ ;  /* 0x00000000002a7805 */ /* 0x000fe4000001ff00 */
[----:B0-----:R-:W-:Y:S02]  /*2e70*/  SHF.R.S32.HI R10, RZ, 0x1f, R37 ;  /* 0x0000001fff0a7819 */ /* 0x001fe40000011425 */
[----:B------:R-:W-:Y:S02]  /*2e80*/  CS2R R36, SRZ ;  /* 0x0000000000247805 */ /* 0x000fe4000001ff00 */
[----:B------:R-:W-:Y:S02]  /*2e90*/  SHF.R.S32.HI R39, RZ, 0x1f, R39 ;  /* 0x0000001fff277819 */ /* 0x000fe40000011427 */
[----:B------:R-:W-:-:S02]  /*2ea0*/  SHF.R.S32.HI R40, RZ, 0x1f, R40 ;  /* 0x0000001fff287819 */ /* 0x000fc40000011428 */
[----:B------:R-:W-:Y:S02]  /*2eb0*/  IADD3.X R17, PT, PT, R17, UR11, RZ, P5, !PT ;  /* 0x0000000b11117c10 */ /* 0x000fe4000affe4ff */
[----:B------:R-:W-:Y:S02]  /*2ec0*/  IADD3.X R19, PT, PT, R19, UR11, RZ, P3, !PT ;  /* 0x0000000b13137c10 */ /* 0x000fe40009ffe4ff */
[----:B------:R-:W-:Y:S02]  /*2ed0*/  IADD3.X R18, PT, PT, R18, UR11, RZ, P4, !PT ;  /* 0x0000000b12127c10 */ /* 0x000fe4000a7fe4ff */
[----:B------:R-:W-:Y:S02]  /*2ee0*/  IADD3.X R11, PT, PT, R11, UR11, RZ, P6, !PT ;  /* 0x0000000b0b0b7c10 */ /* 0x000fe4000b7fe4ff */
[----:B------:R-:W-:Y:S02]  /*2ef0*/  IADD3.X R10, PT, PT, R10, UR11, RZ, P0, !PT ;  /* 0x0000000b0a0a7c10 */ /* 0x000fe400087fe4ff */
[----:B------:R-:W-:-:S02]  /*2f00*/  IADD3.X R84, PT, PT, R39, UR11, RZ, P1, !PT ;  /* 0x0000000b27547c10 */ /* 0x000fc40008ffe4ff */
[----:B------:R-:W-:Y:S02]  /*2f10*/  IADD3.X R86, PT, PT, R40, UR11, RZ, P2, !PT ;  /* 0x0000000b28567c10 */ /* 0x000fe400097fe4ff */
[----:B------:R-:W-:Y:S02]  /*2f20*/  CS2R R40, SRZ ;  /* 0x0000000000287805 */ /* 0x000fe4000001ff00 */
[----:B------:R-:W-:Y:S02]  /*2f30*/  R2UR UR11, R17 ;  /* 0x00000000110b72ca */ /* 0x000fe400000e0000 */
[----:B------:R-:W-:Y:S02]  /*2f40*/  LOP3.LUT R17, R4, 0x1f, RZ, 0xc0, !PT ;  /* 0x0000001f04117812 */ /* 0x000fe400078ec0ff */
[----:B------:R-:W-:Y:S02]  /*2f50*/  SHF.R.U32.HI R4, RZ, 0x2, R4 ;  /* 0x00000002ff047819 */ /* 0x000fe40000011604 */
[----:B------:R-:W-:-:S02]  /*2f60*/  R2UR UR49, R23 ;  /* 0x00000000173172ca */ /* 0x000fc400000e0000 */
[----:B------:R-:W-:Y:S01]  /*2f70*/  R2UR UR48, R22 ;  /* 0x00000000163072ca */ /* 0x000fe200000e0000 */
[----:B------:R0:W-:Y:S01]  /*2f80*/  STL [R1+0x68], R4 ;  /* 0x0000680401007387 */ /* 0x0001e20000100800 */
[----:B------:R-:W-:Y:S02]  /*2f90*/  R2UR UR47, R21 ;  /* 0x00000000152f72ca */ /* 0x000fe400000e0000 */
[----:B------:R-:W-:Y:S01]  /*2fa0*/  R2UR UR46, R20 ;  /* 0x00000000142e72ca */ /* 0x000fe200000e0000 */
[----:B------:R1:W-:Y:S01]  /*2fb0*/  STL [R1+0x5c], R2 ;  /* 0x00005c0201007387 */ /* 0x0003e20000100800 */
[----:B------:R-:W-:Y:S02]  /*2fc0*/  R2UR UR45, R19 ;  /* 0x00000000132d72ca */ /* 0x000fe400000e0000 */
[C---:B------:R-:W-:Y:S01]  /*2fd0*/  IADD3 R79, P3, PT, R5.reuse, UR8, RZ ;  /* 0x00000008054f7c10 */ /* 0x040fe2000ff7e0ff */
[----:B------:R-:W-:Y:S01]  /*2fe0*/  USHF.L.U32 UR8, UR72, 0x5, URZ ;  /* 0x0000000548087899 */ /* 0x000fe200080006ff */
[----:B------:R-:W-:Y:S01]  /*2ff0*/  R2UR UR44, R18 ;  /* 0x00000000122c72ca */ /* 0x000fe200000e0000 */
[----:B------:R-:W-:Y:S01]  /*3000*/  IMAD R18, R16, UR72, RZ ;  /* 0x0000004810127c24 */ /* 0x000fe2000f8e02ff */
[----:B------:R-:W-:Y:S01]  /*3010*/  LEA.HI.X.SX32 R78, R5, UR9, 0x1, P3 ;  /* 0x00000009054e7c11 */ /* 0x000fe200098f0eff */
[----:B------:R-:W-:Y:S01]  /*3020*/  IMAD R16, R0, UR72, RZ ;  /* 0x0000004800107c24 */ /* 0x000fe2000f8e02ff */
[----:B------:R-:W-:-:S02]  /*3030*/  R2UR UR70, R6 ;  /* 0x00000000064672ca */ /* 0x000fc400000e0000 */
[----:B0-----:R-:W-:Y:S02]  /*3040*/  CS2R R4, SRZ ;  /* 0x0000000000047805 */ /* 0x001fe4000001ff00 */
[----:B------:R-:W-:Y:S02]  /*3050*/  R2UR UR69, R7 ;  /* 0x00000000074572ca */ /* 0x000fe400000e0000 */
[----:B------:R-:W-:Y:S02]  /*3060*/  CS2R R6, SRZ ;  /* 0x0000000000067805 */ /* 0x000fe4000001ff00 */
[----:B------:R-:W-:Y:S01]  /*3070*/  R2UR UR68, R8 ;  /* 0x00000000084472ca */ /* 0x000fe200000e0000 */
[----:B------:R-:W-:Y:S01]  /*3080*/  IMAD R0, R17, UR71, RZ ;  /* 0x0000004711007c24 */ /* 0x000fe2000f8e02ff */
[----:B------:R-:W-:Y:S02]  /*3090*/  R2UR UR67, R9 ;  /* 0x00000000094372ca */ /* 0x000fe400000e0000 */
[----:B------:R-:W-:-:S02]  /*30a0*/  CS2R R8, SRZ ;  /* 0x0000000000087805 */ /* 0x000fc4000001ff00 */
[----:B------:R-:W-:Y:S02]  /*30b0*/  R2UR UR66, R12 ;  /* 0x000000000c4272ca */ /* 0x000fe400000e0000 */
[----:B------:R-:W-:Y:S02]  /*30c0*/  R2UR UR65, R13 ;  /* 0x000000000d4172ca */ /* 0x000fe400000e0000 */
[----:B------:R-:W-:Y:S02]  /*30d0*/  CS2R R12, SRZ ;  /* 0x00000000000c7805 */ /* 0x000fe4000001ff00 */
[----:B------:R-:W-:Y:S02]  /*30e0*/  R2UR UR64, R14 ;  /* 0x000000000e4072ca */ /* 0x000fe400000e0000 */
[----:B------:R-:W-:Y:S02]  /*30f0*/  R2UR UR63, R15 ;  /* 0x000000000f3f72ca */ /* 0x000fe400000e0000 */
[----:B------:R-:W-:-:S02]  /*3100*/  CS2R R14, SRZ ;  /* 0x00000000000e7805 */ /* 0x000fc4000001ff00 */
[----:B------:R-:W-:Y:S02]  /*3110*/  R2UR UR62, R38 ;  /* 0x00000000263e72ca */ /* 0x000fe400000e0000 */
[----:B------:R-:W-:Y:S02]  /*3120*/  CS2R R38, SRZ ;  /* 0x0000000000267805 */ /* 0x000fe4000001ff00 */
[----:B------:R-:W-:Y:S02]  /*3130*/  R2UR UR61, R35 ;  /* 0x00000000233d72ca */ /* 0x000fe400000e0000 */
[----:B------:R-:W-:Y:S02]  /*3140*/  R2UR UR60, R34 ;  /* 0x00000000223c72ca */ /* 0x000fe400000e0000 */
[----:B------:R-:W-:Y:S02]  /*3150*/  CS2R R34, SRZ ;  /* 0x0000000000227805 */ /* 0x000fe4000001ff00 */
[----:B------:R-:W-:-:S02]  /*3160*/  R2UR UR59, R33 ;  /* 0x00000000213b72ca */ /* 0x000fc400000e0000 */
        /* <DEDUP_REMOVED lines=16> */
[----:B-1----:R-:W-:-:S13]  /*3270*/  CS2R R10, SRZ ;  /* 0x00000000000a7805 */ /* 0x002fda000001ff00 */
.L_x_2:
[----:B------:R-:W2:Y:S01]  /*3280*/  LDL R20, [R1+0x5c] ;  /* 0x00005c0001147983 */ /* 0x000ea20000100800 */
[----:B------:R-:W0:Y:S01]  /*3290*/  LDCU UR71, c[0x0][0x3a8] ;  /* 0x00007500ff4777ac */ /* 0x000e220008000800 */
[----:B------:R-:W1:Y:S01]  /*32a0*/  S2R R18, SR_TID.X ;  /* 0x0000000000127919 */ /* 0x000e620000002100 */
[----:B------:R-:W3:Y:S01]  /*32b0*/  LDCU UR72, c[0x0][0x3a8] ;  /* 0x00007500ff4877ac */ /* 0x000ee20008000800 */
[----:B------:R-:W4:Y:S01]  /*32c0*/  S2R R125, SR_TID.X ;  /* 0x00000000007d7919 */ /* 0x000f220000002100 */
[----:B------:R-:W0:Y:S01]  /*32d0*/  S2R R87, SR_TID.X ;  /* 0x0000000000577919 */ /* 0x000e220000002100 */
[----:B------:R-:W0:Y:S01]  /*32e0*/  S2R R80, SR_TID.X ;  /* 0x0000000000507919 */ /* 0x000e220000002100 */
[----:B------:R-:W2:Y:S01]  /*32f0*/  LDL R90, [R1] ;  /* 0x00000000015a7983 */ /* 0x000ea20000100800 */
[----:B------:R-:W-:Y:S02]  /*3300*/  PRMT R22, RZ, 0x7610, R22 ;  /* 0x00007610ff167816 */ /* 0x000fe40000000016 */
[----:B------:R-:W-:Y:S01]  /*3310*/  PRMT R76, RZ, 0x7610, R76 ;  /* 0x00007610ff4c7816 */ /* 0x000fe2000000004c */
[----:B------:R-:W-:Y:S01]  /*3320*/  STL [R1+0xbc], R39 ;  /* 0x0000bc2701007387 */ /* 0x000fe20000100800 */
[----:B------:R-:W-:-:S02]  /*3330*/  PRMT R23, RZ, 0x7610, R23 ;  /* 0x00007610ff177816 */ /* 0x000fc40000000017 */
[----:B------:R-:W-:Y:S01]  /*3340*/  PRMT R77, RZ, 0x7610, R77 ;  /* 0x00007610ff4d7816 */ /* 0x000fe2000000004d */
[----:B------:R-:W-:Y:S01]  /*3350*/  STL [R1+0xb8], R32 ;  /* 0x0000b82001007387 */ /* 0x000fe20000100800 */
[----:B------:R-:W-:Y:S02]  /*3360*/  PRMT R81, RZ, 0x7610, R81 ;  /* 0x00007610ff517816 */ /* 0x000fe40000000051 */
[----:B------:R-:W-:Y:S01]  /*3370*/  PRMT R89, RZ, 0x7610, R89 ;  /* 0x00007610ff597816 */ /* 0x000fe20000000059 */
[----:B------:R-:W-:Y:S01]  /*3380*/  STL [R1+0xb4], R33 ;  /* 0x0000b42101007387 */ /* 0x000fe20000100800 */
[----:B-1----:R-:W-:-:S03]  /*3390*/  SHF.R.U32.HI R18, RZ, 0x6, R18 ;  /* 0x00000006ff127819 */ /* 0x002fc60000011612 */
[----:B------:R-:W-:Y:S01]  /*33a0*/  STL [R1+0xb0], R34 ;  /* 0x0000b02201007387 */ /* 0x000fe20000100800 */
[----:B------:R-:W-:-:S03]  /*33b0*/  SGXT.U32 R18, R18, 0x3 ;  /* 0x000000031212781a */ /* 0x000fc60000000000 */
[----:B------:R-:W-:Y:S01]  /*33c0*/  STL [R1+0xac], R35 ;  /* 0x0000ac2301007387 */ /* 0x000fe20000100800 */
[----:B----4-:R-:W-:Y:S02]  /*33d0*/  SHF.R.U32.HI R2, RZ, 0x6, R125 ;  /* 0x00000006ff027819 */ /* 0x010fe4000001167d */
[----:B0-----:R-:W-:Y:S01]  /*33e0*/  LEA.HI R87, R87, 0x8, RZ, 0x1a ;  /* 0x0000000857577811 */ /* 0x001fe200078fd0ff */
[----:B------:R-:W-:Y:S01]  /*33f0*/  IMAD R18, R18, UR71, RZ ;  /* 0x0000004712127c24 */ /* 0x000fe2000f8e02ff */
[----:B------:R-:W0:Y:S01]  /*3400*/  LDCU UR71, c[0x0][0x3a8] ;  /* 0x00007500ff4777ac */ /* 0x000e220008000800 */
[----:B------:R-:W-:Y:S01]  /*3410*/  SGXT.U32 R2, R2, 0x3 ;  /* 0x000000030202781a */ /* 0x000fe20000000000 */
[----:B------:R-:W-:Y:S01]  /*3420*/  STL [R1+0xa8], R28 ;  /* 0x0000a81c01007387 */ /* 0x000fe20000100800 */
[----:B------:R-:W-:Y:S01]  /*3430*/  LEA.HI R80, R80, 0x18, RZ, 0x1a ;  /* 0x0000001850507811 */ /* 0x000fe200078fd0ff */
[----:B---3--:R-:W-:Y:S01]  /*3440*/  IMAD R87, R87, UR72, RZ ;  /* 0x0000004857577c24 */ /* 0x008fe2000f8e02ff */
[C---:B------:R-:W-:Y:S01]  /*3450*/  ISETP.GE.AND P1, PT, R2.reuse, UR7, PT ;  /* 0x0000000702007c0c */ /* 0x040fe2000bf26270 */
[----:B------:R-:W-:Y:S01]  /*3460*/  STL [R1+0xa4], R29 ;  /* 0x0000a41d01007387 */ /* 0x000fe20000100800 */
[----:B------:R-:W-:-:S02]  /*3470*/  LOP3.LUT R3, R2, 0x10, RZ, 0xfc, !PT ;  /* 0x0000001002037812 */ /* 0x000fc400078efcff */
[C---:B------:R-:W-:Y:S01]  /*3480*/  IADD3 R2, P2, PT, R18.reuse, R79, RZ ;  /* 0x0000004f12027210 */ /* 0x040fe20007f5e0ff */
[----:B------:R-:W-:Y:S01]  /*3490*/  STL [R1+0xa0], R30 ;  /* 0x0000a01e01007387 */ /* 0x000fe20000100800 */
[C---:B------:R-:W-:Y:S02]  /*34a0*/  LEA.HI R16, R125.reuse, 0x8, RZ, 0x1a ;  /* 0x000000087d107811 */ /* 0x040fe400078fd0ff */
[----:B------:R-:W-:Y:S01]  /*34b0*/  LEA.HI R17, R125, 0x18, RZ, 0x1a ;  /* 0x000000187d117811 */ /* 0x000fe200078fd0ff */
[----:B------:R-:W-:Y:S01]  /*34c0*/  STL [R1+0x9c], R31 ;  /* 0x00009c1f01007387 */ /* 0x000fe20000100800 */
[----:B------:R-:W-:Y:S02]  /*34d0*/  ISETP.GE.AND P0, PT, R3, UR7, PT ;  /* 0x0000000703007c0c */ /* 0x000fe4000bf06270 */
[----:B------:R-:W-:Y:S01]  /*34e0*/  LEA.HI.X.SX32 R3, R18, R78, 0x1, P2 ;  /* 0x0000004e12037211 */ /* 0x000fe200010f0eff */
[----:B0-----:R-:W-:Y:S01]  /*34f0*/  IMAD R80, R80, UR71, RZ ;  /* 0x0000004750507c24 */ /* 0x001fe2000f8e02ff */
[----:B------:R-:W-:Y:S01]  /*3500*/  ISETP.GE.AND P4, PT, R16, UR7, PT ;  /* 0x0000000710007c0c */ /* 0x000fe2000bf86270 */
[----:B------:R-:W-:Y:S01]  /*3510*/  STL [R1+0x90], R24 ;  /* 0x0000901801007387 */ /* 0x000fe20000100800 */
[----:B------:R-:W-:-:S02]  /*3520*/  ISETP.GE.AND P5, PT, R17, UR7, PT ;  /* 0x0000000711007c0c */ /* 0x000fc4000bfa6270 */
[CC--:B------:R-:W-:Y:S01]  /*3530*/  IADD3 R16, P3, PT, R87.reuse, R79.reuse, RZ ;  /* 0x0000004f57107210 */ /* 0x0c0fe20007f7e0ff */
[----:B------:R0:W3:Y:S03]  /*3540*/  @!P1 LDG.E.U8 R22, desc[UR12][R2.64] ;  /* 0x0000000c02169981 */ /* 0x0000e6000c1e1100 */
[----:B------:R-:W-:Y:S01]  /*3550*/  LEA.HI.X.SX32 R17, R87, R78, 0x1, P3 ;  /* 0x0000004e57117211 */ /* 0x000fe200018f0eff */
[----:B------:R-:W-:Y:S04]  /*3560*/  STL [R1+0x8c], R25 ;  /* 0x00008c1901007387 */ /* 0x000fe80000100800 */
[----:B------:R1:W4:Y:S01]  /*3570*/  @!P4 LDG.E.U8 R23, desc[UR12][R16.64] ;  /* 0x0000000c1017c981 */ /* 0x000322000c1e1100 */
[----:B--2---:R-:W-:-:S03]  /*3580*/  IADD3 R18, P2, PT, R20, R79, RZ ;  /* 0x0000004f14127210 */ /* 0x004fc60007f5e0ff */
[----:B------:R-:W-:Y:S01]  /*3590*/  STL [R1+0x88], R26 ;  /* 0x0000881a01007387 */ /* 0x000fe20000100800 */
[----:B------:R-:W-:-:S03]  /*35a0*/  LEA.HI.X.SX32 R19, R20, R78, 0x1, P2 ;  /* 0x0000004e14137211 */ /* 0x000fc600010f0eff */
[----:B------:R-:W-:Y:S01]  /*35b0*/  STL [R1+0x84], R27 ;  /* 0x0000841b01007387 */ /* 0x000fe20000100800 */
[----:B------:R-:W-:-:S03]  /*35c0*/  IADD3 R20, P1, PT, R80, R79, RZ ;  /* 0x0000004f50147210 */ /* 0x000fc60007f3e0ff */
[----:B------:R2:W4:Y:S01]  /*35d0*/  @!P0 LDG.E.U8 R76, desc[UR12][R18.64] ;  /* 0x0000000c124c8981 */ /* 0x000522000c1e1100 */
[----:B------:R-:W-:-:S05]  /*35e0*/  LEA.HI.X.SX32 R21, R80, R78, 0x1, P1 ;  /* 0x0000004e50157211 */ /* 0x000fca00008f0eff */
[----:B------:R1:W4:Y:S01]  /*35f0*/  @!P5 LDG.E.U8 R77, desc[UR12][R20.64] ;  /* 0x0000000c144dd981 */ /* 0x000322000c1e1100 */
[----:B0-----:R-:W-:-:S04]  /*3600*/  SHF.R.U32.HI R2, RZ, 0x4, R125 ;  /* 0x00000004ff027819 */ /* 0x001fc8000001167d */
[----:B------:R-:W-:-:S04]  /*3610*/  LOP3.LUT R80, R2, 0x18, RZ, 0xc0, !PT ;  /* 0x0000001802507812 */ /* 0x000fc800078ec0ff */
[----:B------:R-:W-:Y:S01]  /*3620*/  LOP3.LUT R3, R80, 0x1ff, R125, 0x78, !PT ;  /* 0x000001ff50037812 */ /* 0x000fe200078e787d */
[----:B------:R-:W-:Y:S03]  /*3630*/  BAR.SYNC.DEFER_BLOCKING 0x0 ;  /* 0x0000000000007b1d */ /* 0x000fe60000010000 */
[----:B------:R-:W-:Y:S02]  /*3640*/  LOP3.LUT R80, R3, 0x20, RZ, 0x3c, !PT ;  /* 0x0000002003507812 */ /* 0x000fe400078e3cff */
[----:B------:R-:W-:Y:S02]  /*3650*/  LOP3.LUT R2, R125, 0x1f, RZ, 0xc0, !PT ;  /* 0x0000001f7d027812 */ /* 0x000fe400078ec0ff */
[----:B-----5:R-:W-:Y:S02]  /*3660*/  SHF.R.S32.HI R87, RZ, 0x1f, R0 ;  /* 0x0000001fff577819 */ /* 0x020fe40000011400 */
[----:B------:R-:W-:-:S02]  /*3670*/  ISETP.GE.AND P0, PT, R2, UR7, PT ;  /* 0x0000000702007c0c */ /* 0x000fc4000bf06270 */
[C---:B-1----:R-:W-:Y:S02]  /*3680*/  IADD3 R16, P2, PT, R0.reuse, R90, RZ ;  /* 0x0000005a00107210 */ /* 0x042fe40007f5e0ff */
[C---:B--2---:R-:W-:Y:S02]  /*3690*/  IADD3 R18, P1, PT, R0.reuse, R85, RZ ;  /* 0x0000005500127210 */ /* 0x044fe40007f3e0ff */
[C---:B------:R-:W-:Y:S01]  /*36a0*/  IADD3 R20, P3, PT, R0.reuse, UR43, RZ ;  /* 0x0000002b00147c10 */ /* 0x040fe2000ff7e0ff */
[C---:B------:R-:W-:Y:S02]  /*36b0*/  IMAD.X R17, R87.reuse, 0x1, R86, P2 ;  /* 0x0000000157117824 */ /* 0x040fe400010e0656 */
[C---:B------:R-:W-:Y:S01]  /*36c0*/  IMAD.X R19, R87.reuse, 0x1, R84, P1 ;  /* 0x0000000157137824 */ /* 0x040fe200008e0654 */
[----:B------:R-:W-:Y:S02]  /*36d0*/  IADD3 R90, P1, PT, R0, UR41, RZ ;  /* 0x00000029005a7c10 */ /* 0x000fe4000ff3e0ff */
[----:B------:R-:W-:-:S02]  /*36e0*/  IADD3.X R21, PT, PT, R87, UR9, RZ, P3, !PT ;  /* 0x0000000957157c10 */ /* 0x000fc40009ffe4ff */
[C---:B------:R-:W-:Y:S01]  /*36f0*/  IADD3 R92, P3, PT, R0.reuse, UR40, RZ ;  /* 0x00000028005c7c10 */ /* 0x040fe2000ff7e0ff */
[----:B---3--:R0:W-:Y:S01]  /*3700*/  STS.U8 [R3+UR4], R22 ;  /* 0x0000001603007988 */ /* 0x0081e20008000004 */
[----:B------:R-:W-:Y:S02]  /*3710*/  PRMT R2, RZ, 0x7610, R2 ;  /* 0x00007610ff027816 */ /* 0x000fe40000000002 */
[C---:B------:R-:W-:Y:S02]  /*3720*/  IADD3.X R91, PT, PT, R87.reuse, UR11, RZ, P1, !PT ;  /* 0x0000000b575b7c10 */ /* 0x040fe40008ffe4ff */
[C---:B------:R-:W-:Y:S02]  /*3730*/  IADD3 R96, P1, PT, R0.reuse, UR38, RZ ;  /* 0x0000002600607c10 */ /* 0x040fe4000ff3e0ff */
[----:B0-----:R-:W-:Y:S02]  /*3740*/  IADD3 R22, P2, PT, R0, UR42, RZ ;  /* 0x0000002a00167c10 */ /* 0x001fe4000ff5e0ff */
[----:B------:R-:W-:-:S02]  /*3750*/  IADD3.X R93, PT, PT, R87, UR44, RZ, P3, !PT ;  /* 0x0000002c575d7c10 */ /* 0x000fc40009ffe4ff */
[----:B------:R-:W-:Y:S02]  /*3760*/  IADD3.X R97, PT, PT, R87, UR46, RZ, P1, !PT ;  /* 0x0000002e57617c10 */ /* 0x000fe40008ffe4ff */
[----:B------:R-:W-:Y:S02]  /*3770*/  PRMT R88, RZ, 0x7610, R88 ;  /* 0x00007610ff587816 */ /* 0x000fe40000000058 */
[----:B------:R-:W-:Y:S02]  /*3780*/  PRMT R99, RZ, 0x7610, R99 ;  /* 0x00007610ff637816 */ /* 0x000fe40000000063 */
[----:B------:R-:W-:Y:S02]  /*3790*/  PRMT R82, RZ, 0x7610, R82 ;  /* 0x00007610ff527816 */ /* 0x000fe40000000052 */
[----:B------:R-:W-:Y:S02]  /*37a0*/  PRMT R101, RZ, 0x7610, R101 ;  /* 0x00007610ff657816 */ /* 0x000fe40000000065 */
[----:B------:R-:W-:-:S02]  /*37b0*/  PRMT R100, RZ, 0x7610, R100 ;  /* 0x00007610ff647816 */ /* 0x000fc40000000064 */
[----:B------:R-:W-:Y:S02]  /*37c0*/  PRMT R83, RZ, 0x7610, R83 ;  /* 0x00007610ff537816 */ /* 0x000fe40000000053 */
[----:B------:R-:W-:Y:S02]  /*37d0*/  PRMT R103, RZ, 0x7610, R103 ;  /* 0x00007610ff677816 */ /* 0x000fe40000000067 */
[----:B------:R-:W-:Y:S02]  /*37e0*/  PRMT R102, RZ, 0x7610, R102 ;  /* 0x00007610ff667816 */ /* 0x000fe40000000066 */
[----:B------:R-:W-:Y:S02]  /*37f0*/  PRMT R104, RZ, 0x7610, R104 ;  /* 0x00007610ff687816 */ /* 0x000fe40000000068 */
[----:B------:R-:W-:Y:S02]  /*3800*/  PRMT R106, RZ, 0x7610, R106 ;  /* 0x00007610ff6a7816 */ /* 0x000fe4000000006a */
[----:B------:R-:W-:-:S02]  /*3810*/  PRMT R105, RZ, 0x7610, R105 ;  /* 0x00007610ff697816 */ /* 0x000fc40000000069 */
[----:B------:R-:W-:Y:S02]  /*3820*/  PRMT R107, RZ, 0x7610, R107 ;  /* 0x00007610ff6b7816 */ /* 0x000fe4000000006b */
[--C-:B------:R-:W-:Y:S02]  /*3830*/  SHF.R.S32.HI R98, RZ, 0x7, R125.reuse ;  /* 0x00000007ff627819 */ /* 0x100fe4000001147d */
[----:B------:R-:W-:Y:S01]  /*3840*/  SHF.R.U32.HI R108, RZ, 0x2, R125 ;  /* 0x00000002ff6c7819 */ /* 0x000fe2000001167d */
[----:B------:R-:W-:Y:S04]  /*3850*/  STL [R1+0x6c], R79 ;  /* 0x00006c4f01007387 */ /* 0x000fe80000100800 */
[----:B------:R-:W-:Y:S04]  /*3860*/  STL [R1+0x70], R78 ;  /* 0x0000704e01007387 */ /* 0x000fe80000100800 */
[----:B------:R-:W-:Y:S04]  /*3870*/  STL [R1+0x74], R85 ;  /* 0x0000745501007387 */ /* 0x000fe80000100800 */
[----:B------:R-:W-:Y:S04]  /*3880*/  STL [R1+0x78], R86 ;  /* 0x0000785601007387 */ /* 0x000fe80000100800 */
[----:B------:R-:W-:Y:S04]  /*3890*/  STL [R1+0x7c], R84 ;  /* 0x00007c5401007387 */ /* 0x000fe80000100800 */
[----:B------:R-:W-:Y:S04]  /*38a0*/  STL [R1+0x80], R0 ;  /* 0x0000800001007387 */ /* 0x000fe80000100800 */
[----:B----4-:R-:W-:Y:S04]  /*38b0*/  STS.U8 [R3+UR4+0x400], R76 ;  /* 0x0004004c03007988 */ /* 0x010fe80008000004 */
[----:B------:R0:W-:Y:S04]  /*38c0*/  STS.U8 [R80+UR4+0x200], R23 ;  /* 0x0002001750007988 */ /* 0x0001e80008000004 */
[----:B------:R1:W-:Y:S01]  /*38d0*/  STS.U8 [R80+UR4+0x600], R77 ;  /* 0x0006004d50007988 */ /* 0x0003e20008000004 */
[----:B------:R-:W-:Y:S01]  /*38e0*/  BAR.SYNC.DEFER_BLOCKING 0x0 ;  /* 0x0000000000007b1d */ /* 0x000fe20000010000 */
[----:B0-----:R-:W-:-:S02]  /*38f0*/  IADD3.X R23, PT, PT, R87, UR10, RZ, P2, !PT ;  /* 0x0000000a57177c10 */ /* 0x001fc400097fe4ff */
[C---:B------:R-:W-:Y:S02]  /*3900*/  IADD3 R94, P2, PT, R0.reuse, UR39, RZ ;  /* 0x00000027005e7c10 */ /* 0x040fe4000ff5e0ff */
[----:B-1----:R-:W-:Y:S02]  /*3910*/  PRMT R80, RZ, 0x7610, R80 ;  /* 0x00007610ff507816 */ /* 0x002fe40000000050 */
[----:B------:R-:W-:Y:S02]  /*3920*/  IADD3.X R95, PT, PT, R87, UR45, RZ, P2, !PT ;  /* 0x0000002d575f7c10 */ /* 0x000fe400097fe4ff */
[----:B------:R-:W-:Y:S01]  /*3930*/  PRMT R76, RZ, 0x7610, R76 ;  /* 0x00007610ff4c7816 */ /* 0x000fe2000000004c */
[----:B------:R0:W2:Y:S04]  /*3940*/  @!P0 LDG.E.U8 R81, desc[UR12][R16.64] ;  /* 0x0000000c10518981 */ /* 0x0000a8000c1e1100 */
[----:B------:R1:W3:Y:S04]  /*3950*/  @!P0 LDG.E.U8 R2, desc[UR12][R18.64] ;  /* 0x0000000c12028981 */ /* 0x0002e8000c1e1100 */
[----:B------:R4:W2:Y:S01]  /*3960*/  @!P0 LDG.E.U8 R89, desc[UR12][R20.64] ;  /* 0x0000000c14598981 */ /* 0x0008a2000c1e1100 */
[----:B0-----:R-:W-:-:S03]  /*3970*/  IADD3 R16, P3, PT, R0, UR37, RZ ;  /* 0x0000002500107c10 */ /* 0x001fc6000ff7e0ff */
[----:B------:R0:W2:Y:S01]  /*3980*/  @!P0 LDG.E.U8 R80, desc[UR12][R22.64] ;  /* 0x0000000c16508981 */ /* 0x0000a2000c1e1100 */
[C---:B-1----:R-:W-:Y:S02]  /*3990*/  IADD3 R18, P2, PT, R0.reuse, UR36, RZ ;  /* 0x0000002400127c10 */ /* 0x042fe4000ff5e0ff */
[C---:B------:R-:W-:Y:S01]  /*39a0*/  IADD3.X R17, PT, PT, R87.reuse, UR47, RZ, P3, !PT ;  /* 0x0000002f57117c10 */ /* 0x040fe20009ffe4ff */
[----:B------:R1:W2:Y:S01]  /*39b0*/  @!P0 LDG.E.U8 R88, desc[UR12][R90.64] ;  /* 0x0000000c5a588981 */ /* 0x0002a2000c1e1100 */
[C---:B----4-:R-:W-:Y:S02]  /*39c0*/  IADD3 R20, P1, PT, R0.reuse, UR35, RZ ;  /* 0x0000002300147c10 */ /* 0x050fe4000ff3e0ff */
[C---:B------:R-:W-:Y:S01]  /*39d0*/  IADD3.X R19, PT, PT, R87.reuse, UR48, RZ, P2, !PT ;  /* 0x0000003057137c10 */ /* 0x040fe200097fe4ff */
[----:B------:R4:W2:Y:S01]  /*39e0*/  @!P0 LDG.E.U8 R76, desc[UR12][R16.64] ;  /* 0x0000000c104c8981 */ /* 0x0008a2000c1e1100 */
[----:B0-----:R-:W-:Y:S02]  /*39f0*/  PRMT R22, RZ, 0x7610, R22 ;  /* 0x00007610ff167816 */ /* 0x001fe40000000016 */
[----:B------:R-:W-:Y:S01]  /*3a00*/  IADD3.X R21, PT, PT, R87, UR49, RZ, P1, !PT ;  /* 0x0000003157157c10 */ /* 0x000fe20008ffe4ff */
[----:B------:R-:W2:Y:S01]  /*3a10*/  @!P0 LDG.E.U8 R82, desc[UR12][R92.64] ;  /* 0x0000000c5c528981 */ /* 0x000ea2000c1e1100 */
[----:B-1----:R-:W-:-:S03]  /*3a20*/  IADD3 R90, P1, PT, R0, UR32, RZ ;  /* 0x00000020005a7c10 */ /* 0x002fc6000ff3e0ff */
[----:B------:R0:W2:Y:S01]  /*3a30*/  @!P0 LDG.E.U8 R22, desc[UR12][R18.64] ;  /* 0x0000000c12168981 */ /* 0x0000a2000c1e1100 */
[----:B----4-:R-:W-:-:S03]  /*3a40*/  IADD3 R16, P3, PT, R0, UR34, RZ ;  /* 0x0000002200107c10 */ /* 0x010fc6000ff7e0ff */
[----:B------:R1:W4:Y:S01]  /*3a50*/  @!P0 LDG.E.U8 R99, desc[UR12][R20.64] ;  /* 0x0000000c14638981 */ /* 0x000322000c1e1100 */
[----:B------:R-:W-:Y:S02]  /*3a60*/  PRMT R23, RZ, 0x7610, R23 ;  /* 0x00007610ff177816 */ /* 0x000fe40000000017 */
[C---:B------:R-:W-:Y:S01]  /*3a70*/  IADD3.X R17, PT, PT, R87.reuse, UR50, RZ, P3, !PT ;  /* 0x0000003257117c10 */ /* 0x040fe20009ffe4ff */
[----:B------:R-:W2:Y:S01]  /*3a80*/  @!P0 LDG.E.U8 R101, desc[UR12][R94.64] ;  /* 0x0000000c5e658981 */ /* 0x000ea2000c1e1100 */
[----:B------:R-:W-:Y:S02]  /*3a90*/  IADD3.X R91, PT, PT, R87, UR52, RZ, P1, !PT ;  /* 0x00000034575b7c10 */ /* 0x000fe40008ffe4ff */
[----:B0-----:R-:W-:Y:S02]  /*3aa0*/  IADD3 R18, P2, PT, R0, UR33, RZ ;  /* 0x0000002100127c10 */ /* 0x001fe4000ff5e0ff */
[----:B-1----:R-:W-:Y:S01]  /*3ab0*/  PRMT R21, RZ, 0x7610, R21 ;  /* 0x00007610ff157816 */ /* 0x002fe20000000015 */
[----:B------:R0:W2:Y:S01]  /*3ac0*/  @!P0 LDG.E.U8 R23, desc[UR12][R90.64] ;  /* 0x0000000c5a178981 */ /* 0x0000a2000c1e1100 */
[----:B------:R-:W-:-:S02]  /*3ad0*/  PRMT R20, RZ, 0x7610, R20 ;  /* 0x00007610ff147816 */ /* 0x000fc40000000014 */
[C---:B------:R-:W-:Y:S02]  /*3ae0*/  IADD3.X R19, PT, PT, R87.reuse, UR51, RZ, P2, !PT ;  /* 0x0000003357137c10 */ /* 0x040fe400097fe4ff */
[C---:B------:R-:W-:Y:S01]  /*3af0*/  IADD3 R92, P1, PT, R0.reuse, UR29, RZ ;  /* 0x0000001d005c7c10 */ /* 0x040fe2000ff3e0ff */
[----:B------:R1:W2:Y:S01]  /*3b00*/  @!P0 LDG.E.U8 R21, desc[UR12][R16.64] ;  /* 0x0000000c10158981 */ /* 0x0002a2000c1e1100 */
[----:B------:R-:W-:Y:S02]  /*3b10*/  PRMT R77, RZ, 0x7610, R77 ;  /* 0x00007610ff4d7816 */ /* 0x000fe4000000004d */
[----:B------:R-:W-:Y:S01]  /*3b20*/  PRMT R3, RZ, 0x7610, R3 ;  /* 0x00007610ff037816 */ /* 0x000fe20000000003 */
[----:B------:R1:W2:Y:S01]  /*3b30*/  @!P0 LDG.E.U8 R20, desc[UR12][R18.64] ;  /* 0x0000000c12148981 */ /* 0x0002a2000c1e1100 */
[C---:B0-----:R-:W-:Y:S02]  /*3b40*/  IADD3 R90, P2, PT, R0.reuse, UR30, RZ ;  /* 0x0000001e005a7c10 */ /* 0x041fe4000ff5e0ff */
[----:B------:R-:W-:Y:S01]  /*3b50*/  IADD3.X R93, PT, PT, R87, UR55, RZ, P1, !PT ;  /* 0x00000037575d7c10 */ /* 0x000fe20008ffe4ff */
[----:B------:R0:W2:Y:S01]  /*3b60*/  @!P0 LDG.E.U8 R77, desc[UR12][R96.64] ;  /* 0x0000000c604d8981 */ /* 0x0000a2000c1e1100 */
[----:B-1----:R-:W-:-:S02]  /*3b70*/  IADD3 R16, P3, PT, R0, UR31, RZ ;  /* 0x0000001f00107c10 */ /* 0x002fc4000ff7e0ff */
[C---:B------:R-:W-:Y:S01]  /*3b80*/  IADD3.X R91, PT, PT, R87.reuse, UR54, RZ, P2, !PT ;  /* 0x00000036575b7c10 */ /* 0x040fe200097fe4ff */
[----:B------:R1:W2:Y:S01]  /*3b90*/  @!P0 LDG.E.U8 R3, desc[UR12][R92.64] ;  /* 0x0000000c5c038981 */ /* 0x0002a2000c1e1100 */
[----:B------:R-:W-:Y:S02]  /*3ba0*/  PRMT R18, RZ, 0x7610, R18 ;  /* 0x00007610ff127816 */ /* 0x000fe40000000012 */
[----:B------:R-:W-:Y:S02]  /*3bb0*/  IADD3.X R17, PT, PT, R87, UR53, RZ, P3, !PT ;  /* 0x0000003557117c10 */ /* 0x000fe40009ffe4ff */
[C---:B------:R-:W-:Y:S02]  /*3bc0*/  IADD3 R94, P2, PT, R0.reuse, UR27, RZ ;  /* 0x0000001b005e7c10 */ /* 0x040fe4000ff5e0ff */
[C---:B0-----:R-:W-:Y:S01]  /*3bd0*/  IADD3 R96, P1, PT, R0.reuse, UR26, RZ ;  /* 0x0000001a00607c10 */ /* 0x041fe2000ff3e0ff */
[----:B------:R0:W2:Y:S01]  /*3be0*/  @!P0 LDG.E.U8 R100, desc[UR12][R16.64] ;  /* 0x0000000c10648981 */ /* 0x0000a2000c1e1100 */
[----:B-1----:R-:W-:-:S03]  /*3bf0*/  IADD3 R92, P3, PT, R0, UR28, RZ ;  /* 0x0000001c005c7c10 */ /* 0x002fc6000ff7e0ff */
[----:B------:R1:W2:Y:S01]  /*3c00*/  @!P0 LDG.E.U8 R18, desc[UR12][R90.64] ;  /* 0x0000000c5a128981 */ /* 0x0002a2000c1e1100 */
[C---:B------:R-:W-:Y:S02]  /*3c10*/  IADD3.X R95, PT, PT, R87.reuse, UR57, RZ, P2, !PT ;  /* 0x00000039575f7c10 */ /* 0x040fe400097fe4ff */
[C---:B------:R-:W-:Y:S02]  /*3c20*/  IADD3.X R93, PT, PT, R87.reuse, UR56, RZ, P3, !PT ;  /* 0x00000038575d7c10 */ /* 0x040fe40009ffe4ff */
[----:B------:R-:W-:Y:S02]  /*3c30*/  IADD3.X R97, PT, PT, R87, UR58, RZ, P1, !PT ;  /* 0x0000003a57617c10 */ /* 0x000fe40008ffe4ff */
[----:B0-----:R-:W-:Y:S02]  /*3c40*/  PRMT R17, RZ, 0x7610, R17 ;  /* 0x00007610ff117816 */ /* 0x001fe40000000011 */
[----:B-1----:R-:W-:Y:S02]  /*3c50*/  PRMT R90, RZ, 0x7610, R90 ;  /* 0x00007610ff5a7816 */ /* 0x002fe4000000005a */
[----:B------:R-:W-:-:S02]  /*3c60*/  PRMT R91, RZ, 0x7610, R91 ;  /* 0x00007610ff5b7816 */ /* 0x000fc4000000005b */
[----:B------:R0:W2:Y:S04]  /*3c70*/  @!P0 LDG.E.U8 R17, desc[UR12][R94.64] ;  /* 0x0000000c5e118981 */ /* 0x0000a8000c1e1100 */
[----:B------:R1:W2:Y:S04]  /*3c80*/  @!P0 LDG.E.U8 R90, desc[UR12][R92.64] ;  /* 0x0000000c5c5a8981 */ /* 0x0002a8000c1e1100 */
[----:B------:R1:W2:Y:S01]  /*3c90*/  @!P0 LDG.E.U8 R91, desc[UR12][R96.64] ;  /* 0x0000000c605b8981 */ /* 0x0002a2000c1e1100 */
[C---:B0-----:R-:W-:Y:S02]  /*3ca0*/  IADD3 R94, P2, PT, R0.reuse, UR24, RZ ;  /* 0x00000018005e7c10 */ /* 0x041fe4000ff5e0ff */
[----:B-1----:R-:W-:-:S02]  /*3cb0*/  IADD3 R92, P3, PT, R0, UR25, RZ ;  /* 0x00000019005c7c10 */ /* 0x002fc4000ff7e0ff */
[C---:B------:R-:W-:Y:S02]  /*3cc0*/  IADD3 R96, P1, PT, R0.reuse, UR23, RZ ;  /* 0x0000001700607c10 */ /* 0x040fe4000ff3e0ff */
[----:B------:R-:W-:Y:S02]  /*3cd0*/  PRMT R19, RZ, 0x7610, R19 ;  /* 0x00007610ff137816 */ /* 0x000fe40000000013 */
[----:B------:R-:W-:Y:S02]  /*3ce0*/  PRMT R16, RZ, 0x7610, R16 ;  /* 0x00007610ff107816 */ /* 0x000fe40000000010 */
[C---:B------:R-:W-:Y:S02]  /*3cf0*/  IADD3.X R93, PT, PT, R87.reuse, UR59, RZ, P3, !PT ;  /* 0x0000003b575d7c10 */ /* 0x040fe40009ffe4ff */
[C---:B------:R-:W-:Y:S02]  /*3d00*/  IADD3.X R95, PT, PT, R87.reuse, UR60, RZ, P2, !PT ;  /* 0x0000003c575f7c10 */ /* 0x040fe400097fe4ff */
[----:B------:R-:W-:Y:S01]  /*3d10*/  IADD3.X R97, PT, PT, R87, UR61, RZ, P1, !PT ;  /* 0x0000003d57617c10 */ /* 0x000fe20008ffe4ff */
[----:B------:R0:W2:Y:S04]  /*3d20*/  @!P0 LDG.E.U8 R19, desc[UR12][R92.64] ;  /* 0x0000000c5c138981 */ /* 0x0000a8000c1e1100 */
[----:B------:R1:W2:Y:S04]  /*3d30*/  @!P0 LDG.E.U8 R83, desc[UR12][R94.64] ;  /* 0x0000000c5e538981 */ /* 0x0002a8000c1e1100 */
[----:B------:R1:W2:Y:S01]  /*3d40*/  @!P0 LDG.E.U8 R16, desc[UR12][R96.64] ;  /* 0x0000000c60108981 */ /* 0x0002a2000c1e1100 */
[----:B0-----:R-:W-:-:S02]  /*3d50*/  IADD3 R92, P3, PT, R0, UR22, RZ ;  /* 0x00000016005c7c10 */ /* 0x001fc4000ff7e0ff */
[C---:B-1----:R-:W-:Y:S02]  /*3d60*/  IADD3 R94, P2, PT, R0.reuse, UR21, RZ ;  /* 0x00000015005e7c10 */ /* 0x042fe4000ff5e0ff */
[C---:B------:R-:W-:Y:S02]  /*3d70*/  IADD3 R96, P1, PT, R0.reuse, UR20, RZ ;  /* 0x0000001400607c10 */ /* 0x040fe4000ff3e0ff */
        /* <DEDUP_REMOVED lines=17> */
[----:B------:R-:W-:Y:S02]  /*3e90*/  IADD3 R96, P1, PT, R0, UR14, RZ ;  /* 0x0000000e00607c10 */ /* 0x000fe4000ff3e0ff */
[C---:B------:R-:W-:Y:S02]  /*3ea0*/  IADD3.X R93, PT, PT, R87.reuse, UR68, RZ, P3, !PT ;  /* 0x00000044575d7c10 */ /* 0x040fe40009ffe4ff */
[C---:B------:R-:W-:Y:S02]  /*3eb0*/  IADD3.X R95, PT, PT, R87.reuse, UR69, RZ, P2, !PT ;  /* 0x00000045575f7c10 */ /* 0x040fe400097fe4ff */
[----:B------:R-:W-:Y:S02]  /*3ec0*/  IADD3.X R97, PT, PT, R87, UR70, RZ, P1, !PT ;  /* 0x0000004657617c10 */ /* 0x000fe40008ffe4ff */
[----:B------:R-:W-:-:S05]  /*3ed0*/  LOP3.LUT R87, R125, 0x3, RZ, 0xc0, !PT ;  /* 0x000000037d577812 */ /* 0x000fca00078ec0ff */
[----:B------:R-:W-:Y:S01]  /*3ee0*/  IMAD R109, R87, 0x110, RZ ;  /* 0x00000110576d7824 */ /* 0x000fe200078e02ff */
[----:B------:R-:W-:Y:S02]  /*3ef0*/  SGXT R87, R98, 0x1 ;  /* 0x000000016257781a */ /* 0x000fe40000000200 */
[----:B------:R-:W-:-:S04]  /*3f00*/  SGXT.U32 R98, R108, 0x3 ;  /* 0x000000036c62781a */ /* 0x000fc80000000000 */
[----:B------:R-:W-:-:S05]  /*3f10*/  LOP3.LUT R98, R109, R98, RZ, 0xfc, !PT ;  /* 0x000000626d627212 */ /* 0x000fca00078efcff */
[----:B------:R-:W0:Y:S04]  /*3f20*/  LDS.U8 R24, [R98+UR4+0x88] ;  /* 0x0000880462187984 */ /* 0x000e280008000000 */
[----:B------:R-:W1:Y:S04]  /*3f30*/  LDS.U8 R26, [R98+UR4+0x80] ;  /* 0x00008004621a7984 */ /* 0x000e680008000000 */
[----:B------:R-:W-:Y:S01]  /*3f40*/  LDS.U8 R0, [R98+UR4+0x4c8] ;  /* 0x0004c80462007984 */ /* 0x000fe20008000000 */
[----:B------:R-:W-:Y:S02]  /*3f50*/  PRMT R118, RZ, 0x7610, R118 ;  /* 0x00007610ff767816 */ /* 0x000fe40000000076 */
[C---:B------:R-:W-:Y:S01]  /*3f60*/  LOP3.LUT R119, R98.reuse, 0x10, RZ, 0x3c, !PT ;  /* 0x0000001062777812 */ /* 0x040fe200078e3cff */
[----:B------:R-:W-:Y:S01]  /*3f70*/  LDS.U8 R109, [R98+UR4+0x40] ;  /* 0x00004004626d7984 */ /* 0x000fe20008000000 */
[----:B------:R-:W-:-:S02]  /*3f80*/  LOP3.LUT R124, R98, 0x20, RZ, 0x3c, !PT ;  /* 0x00000020627c7812 */ /* 0x000fc400078e3cff */
[----:B------:R-:W-:Y:S01]  /*3f90*/  LOP3.LUT R123, R98, 0x30, RZ, 0x3c, !PT ;  /* 0x00000030627b7812 */ /* 0x000fe200078e3cff */
[----:B------:R0:W2:Y:S01]  /*3fa0*/  @!P0 LDG.E.U8 R118, desc[UR12][R92.64] ;  /* 0x0000000c5c768981 */ /* 0x0000a2000c1e1100 */
[----:B------:R-:W-:Y:S02]  /*3fb0*/  PRMT R117, RZ, 0x7610, R117 ;  /* 0x00007610ff757816 */ /* 0x000fe40000000075 */
[----:B------:R-:W-:Y:S01]  /*3fc0*/  PRMT R116, RZ, 0x7610, R116 ;  /* 0x00007610ff747816 */ /* 0x000fe20000000074 */
[----:B------:R-:W-:Y:S01]  /*3fd0*/  LDS.U8 R25, [R98+UR4+0xc8] ;  /* 0x0000c80462197984 */ /* 0x000fe20008000000 */
[----:B------:R-:W-:-:S03]  /*3fe0*/  LOP3.LUT R108, R87, 0x90, RZ, 0xc0, !PT ;  /* 0x00000090576c7812 */ /* 0x000fc600078ec0ff */
[----:B------:R0:W2:Y:S04]  /*3ff0*/  @!P0 LDG.E.U8 R117, desc[UR12][R94.64] ;  /* 0x0000000c5e758981 */ /* 0x0000a8000c1e1100 */
[----:B------:R-:W-:Y:S04]  /*4000*/  LDS.U8 R110, [R98+UR4+0x8] ;  /* 0x00000804626e7984 */ /* 0x000fe80008000000 */
[----:B------:R-:W-:Y:S04]  /*4010*/  LDS.U8 R111, [R98+UR4+0x48] ;  /* 0x00004804626f7984 */ /* 0x000fe80008000000 */
[----:B------:R-:W-:Y:S04]  /*4020*/  LDS.U8 R27, [R98+UR4+0xc0] ;  /* 0x0000c004621b7984 */ /* 0x000fe80008000000 */
[----:B0-----:R-:W-:Y:S04]  /*4030*/  STL [R1+0x98], R24 ;  /* 0x0000981801007387 */ /* 0x001fe80000100800 */
[----:B------:R-:W0:Y:S04]  /*4040*/  LDS.U8 R24, [R98+UR4+0x488] ;  /* 0x0004880462187984 */ /* 0x000e280008000000 */
[----:B-1----:R-:W-:Y:S01]  /*4050*/  STL [R1+0x94], R26 ;  /* 0x0000941a01007387 */ /* 0x002fe20000100800 */
[----:B------:R-:W-:-:S03]  /*4060*/  LOP3.LUT R125, R108, 0x17f, R125, 0x78, !PT ;  /* 0x0000017f6c7d7812 */ /* 0x000fc600078e787d */
[----:B------:R1:W2:Y:S04]  /*4070*/  @!P0 LDG.E.U8 R116, desc[UR12][R96.64] ;  /* 0x0000000c60748981 */ /* 0x0002a8000c1e1100 */
[----:B------:R-:W-:Y:S04]  /*4080*/  LDS.U8 R108, [R98+UR4] ;  /* 0x00000004626c7984 */ /* 0x000fe80008000000 */
[----:B------:R-:W-:Y:S04]  /*4090*/  LDS.U8 R112, [R98+UR4+0x400] ;  /* 0x0004000462707984 */ /* 0x000fe80008000000 */
[----:B------:R-:W-:Y:S04]  /*40a0*/  LDS.U8 R113, [R98+UR4+0x440] ;  /* 0x0004400462717984 */ /* 0x000fe80008000000 */
[----:B------:R-:W-:Y:S04]  /*40b0*/  LDS.U8 R114, [R98+UR4+0x408] ;  /* 0x0004080462727984 */ /* 0x000fe80008000000 */
[----:B------:R-:W-:Y:S04]  /*40c0*/  LDS.U8 R115, [R98+UR4+0x448] ;  /* 0x0004480462737984 */ /* 0x000fe80008000000 */
[----:B------:R-:W-:Y:S04]  /*40d0*/  LDS.U8 R87, [R119+UR4] ;  /* 0x0000000477577984 */ /* 0x000fe80008000000 */
[----:B------:R-:W-:Y:S04]  /*40e0*/  LDS.U8 R92, [R119+UR4+0x40] ;  /* 0x00004004775c7984 */ /* 0x000fe80008000000 */
[----:B0-----:R-:W-:Y:S04]  /*40f0*/  STL [R1+0x10], R24 ;  /* 0x0000101801007387 */ /* 0x001fe80000100800 */
[----:B------:R-:W0:Y:S04]  /*4100*/  LDS.U8 R24, [R98+UR4+0x480] ;  /* 0x0004800462187984 */ /* 0x000e280008000000 */
[----:B------:R-:W-:Y:S04]  /*4110*/  STL [R1+0xc], R0 ;  /* 0x00000c0001007387 */ /* 0x000fe80000100800 */
[----:B------:R-:W3:Y:S04]  /*4120*/  LDS.U8 R0, [R98+UR4+0x4c0] ;  /* 0x0004c00462007984 */ /* 0x000ee80008000000 */
[----:B------:R-:W-:Y:S04]  /*4130*/  LDS.U8 R93, [R119+UR4+0x8] ;  /* 0x00000804775d7984 */ /* 0x000fe80008000000 */
[----:B------:R-:W-:Y:S04]  /*4140*/  LDS.U8 R94, [R119+UR4+0x48] ;  /* 0x00004804775e7984 */ /* 0x000fe80008000000 */
[----:B------:R-:W-:Y:S04]  /*4150*/  LDS.U8 R95, [R119+UR4+0x400] ;  /* 0x00040004775f7984 */ /* 0x000fe80008000000 */
[----:B-1----:R-:W-:Y:S04]  /*4160*/  LDS.U8 R96, [R119+UR4+0x440] ;  /* 0x0004400477607984 */ /* 0x002fe80008000000 */
[----:B------:R-:W-:Y:S04]  /*4170*/  LDS.U8 R97, [R119+UR4+0x408] ;  /* 0x0004080477617984 */ /* 0x000fe80008000000 */
[----:B------:R-:W-:Y:S04]  /*4180*/  LDS.U8 R98, [R119+UR4+0x448] ;  /* 0x0004480477627984 */ /* 0x000fe80008000000 */
[----:B------:R-:W-:Y:S04]  /*4190*/  LDS.U8 R39, [R124+UR4] ;  /* 0x000000047c277984 */ /* 0x000fe80008000000 */
[----:B0-----:R-:W-:Y:S04]  /*41a0*/  STL [R1+0x8], R24 ;  /* 0x0000081801007387 */ /* 0x001fe80000100800 */
[----:B------:R-:W0:Y:S04]  /*41b0*/  LDS.U8 R24, [R119+UR4+0x88] ;  /* 0x0000880477187984 */ /* 0x000e280008000000 */
[----:B---3--:R-:W-:Y:S04]  /*41c0*/  STL [R1+0x4], R0 ;  /* 0x0000040001007387 */ /* 0x008fe80000100800 */
[----:B------:R-:W1:Y:S04]  /*41d0*/  LDS.U8 R0, [R119+UR4+0xc8] ;  /* 0x0000c80477007984 */ /* 0x000e680008000000 */
[----:B------:R-:W-:Y:S04]  /*41e0*/  LDS.U8 R32, [R124+UR4+0x40] ;  /* 0x000040047c207984 */ /* 0x000fe80008000000 */
[----:B------:R-:W-:Y:S04]  /*41f0*/  LDS.U8 R33, [R124+UR4+0x8] ;  /* 0x000008047c217984 */ /* 0x000fe80008000000 */
[----:B------:R-:W-:Y:S04]  /*4200*/  LDS.U8 R34, [R124+UR4+0x48] ;  /* 0x000048047c227984 */ /* 0x000fe80008000000 */
[----:B------:R-:W-:Y:S04]  /*4210*/  LDS.U8 R122, [R124+UR4+0x400] ;  /* 0x000400047c7a7984 */ /* 0x000fe80008000000 */
[----:B------:R-:W-:Y:S04]  /*4220*/  LDS.U8 R121, [R124+UR4+0x440] ;  /* 0x000440047c797984 */ /* 0x000fe80008000000 */
[----:B------:R-:W-:Y:S04]  /*4230*/  LDS.U8 R120, [R124+UR4+0x408] ;  /* 0x000408047c787984 */ /* 0x000fe80008000000 */
[----:B------:R-:W-:Y:S04]  /*4240*/  LDS.U8 R35, [R123+UR4] ;  /* 0x000000047b237984 */ /* 0x000fe80008000000 */
[----:B0-----:R-:W-:Y:S04]  /*4250*/  STL [R1+0x34], R24 ;  /* 0x0000341801007387 */ /* 0x001fe80000100800 */
[----:B------:R-:W0:Y:S04]  /*4260*/  LDS.U8 R24, [R119+UR4+0x80] ;  /* 0x0000800477187984 */ /* 0x000e280008000000 */
[----:B-1----:R-:W-:Y:S04]  /*4270*/  STL [R1+0x30], R0 ;  /* 0x0000300001007387 */ /* 0x002fe80000100800 */
[----:B------:R-:W1:Y:S04]  /*4280*/  LDS.U8 R0, [R119+UR4+0xc0] ;  /* 0x0000c00477007984 */ /* 0x000e680008000000 */
[----:B------:R-:W-:Y:S04]  /*4290*/  LDS.U8 R28, [R123+UR4+0x40] ;  /* 0x000040047b1c7984 */ /* 0x000fe80008000000 */
[----:B------:R-:W-:Y:S04]  /*42a0*/  LDS.U8 R29, [R123+UR4+0x8] ;  /* 0x000008047b1d7984 */ /* 0x000fe80008000000 */
[----:B------:R-:W-:Y:S04]  /*42b0*/  LDS.U8 R30, [R123+UR4+0x48] ;  /* 0x000048047b1e7984 */ /* 0x000fe80008000000 */
[----:B------:R-:W-:Y:S04]  /*42c0*/  LDS.U8 R84, [R123+UR4+0x80] ;  /* 0x000080047b547984 */ /* 0x000fe80008000000 */
[----:B------:R-:W-:Y:S04]  /*42d0*/  LDS.U8 R86, [R123+UR4+0xc0] ;  /* 0x0000c0047b567984 */ /* 0x000fe80008000000 */
[----:B------:R-:W-:Y:S04]  /*42e0*/  LDS.U8 R31, [R123+UR4+0x400] ;  /* 0x000400047b1f7984 */ /* 0x000fe80008000000 */
[----:B------:R-:W-:Y:S04]  /*42f0*/  LDS.U8 R85, [R123+UR4+0x488] ;  /* 0x000488047b557984 */ /* 0x000fe80008000000 */
[----:B0-----:R-:W-:Y:S04]  /*4300*/  STL [R1+0x2c], R24 ;  /* 0x00002c1801007387 */ /* 0x001fe80000100800 */
[----:B------:R-:W0:Y:S04]  /*4310*/  LDS.U8 R24, [R119+UR4+0x488] ;  /* 0x0004880477187984 */ /* 0x000e280008000000 */
[----:B-1----:R-:W-:Y:S04]  /*4320*/  STL [R1+0x28], R0 ;  /* 0x0000280001007387 */ /* 0x002fe80000100800 */
[----:B------:R-:W1:Y:S04]  /*4330*/  LDS.U8 R0, [R119+UR4+0x4c8] ;  /* 0x0004c80477007984 */ /* 0x000e680008000000 */
        /* <DEDUP_REMOVED lines=8> */
[----:B0-----:R-:W-:Y:S04]  /*43c0*/  STL [R1+0x1c], R24 ;  /* 0x00001c1801007387 */ /* 0x001fe80000100800 */
[----:B------:R-:W0:Y:S04]  /*43d0*/  LDS.U8 R24, [R124+UR4+0x88] ;  /* 0x000088047c187984 */ /* 0x000e280008000000 */
[----:B-1----:R-:W-:Y:S04]  /*43e0*/  STL [R1+0x18], R0 ;  /* 0x0000180001007387 */ /* 0x002fe80000100800 */
[----:B------:R-:W1:Y:S04]  /*43f0*/  LDS.U8 R0, [R124+UR4+0xc8] ;  /* 0x0000c8047c007984 */ /* 0x000e680008000000 */
        /* <DEDUP_REMOVED lines=16> */
[----:B------:R-:W-:Y:S04]  /*4500*/  LDS.U8 R0, [R123+UR4+0xc8] ;  /* 0x0000c8047b007984 */ /* 0x000fe80008000000 */
[----:B0-----:R-:W-:Y:S04]  /*4510*/  STL [R1+0x58], R24 ;  /* 0x0000581801007387 */ /* 0x001fe80000100800 */
[----:B------:R-:W-:Y:S04]  /*4520*/  LDS.U8 R24, [R123+UR4+0x440] ;  /* 0x000440047b187984 */ /* 0x000fe80008000000 */
[----:B------:R-:W-:Y:S01]  /*4530*/  LDS.U8 R123, [R123+UR4+0x4c0] ;  /* 0x0004c0047b7b7984 */ /* 0x000fe20008000000 */
[----:B------:R-:W-:Y:S06]  /*4540*/  BAR.SYNC.DEFER_BLOCKING 0x0 ;  /* 0x0000000000007b1d */ /* 0x000fec0000010000 */
[----:B--2---:R0:W-:Y:S04]  /*4550*/  STS.U8 [R125+UR4], R81 ;  /* 0x000000517d007988 */ /* 0x0041e80008000004 */
[----:B0-----:R-:W2:Y:S04]  /*4560*/  LDL R81, [R1+0x60] ;  /* 0x0000600001517983 */ /* 0x001ea80000100800 */
[----:B------:R-:W-:Y:S04]  /*4570*/  STS.U8 [R125+UR4+0x200], R2 ;  /* 0x000200027d007988 */ /* 0x000fe80008000004 */
[----:B------:R-:W-:Y:S04]  /*4580*/  STS.U8 [R125+UR4+0x400], R89 ;  /* 0x000400597d007988 */ /* 0x000fe80008000004 */
[----:B------:R-:W-:Y:S04]  /*4590*/  STS.U8 [R125+UR4+0x600], R80 ;  /* 0x000600507d007988 */ /* 0x000fe80008000004 */
[----:B------:R0:W-:Y:S04]  /*45a0*/  STS.U8 [R125+UR4+0x800], R88 ;  /* 0x000800587d007988 */ /* 0x0001e80008000004 */
[----:B------:R-:W-:Y:S04]  /*45b0*/  STS.U8 [R125+UR4+0xa00], R82 ;  /* 0x000a00527d007988 */ /* 0x000fe80008000004 */
[----:B------:R-:W-:Y:S04]  /*45c0*/  STS.U8 [R125+UR4+0xc00], R101 ;  /* 0x000c00657d007988 */ /* 0x000fe80008000004 */
[----:B------:R-:W-:Y:S04]  /*45d0*/  STS.U8 [R125+UR4+0xe00], R77 ;  /* 0x000e004d7d007988 */ /* 0x000fe80008000004 */
[----:B------:R-:W-:Y:S04]  /*45e0*/  STS.U8 [R125+UR4+0x1000], R76 ;  /* 0x0010004c7d007988 */ /* 0x000fe80008000004 */
[----:B------:R-:W-:Y:S04]  /*45f0*/  STS.U8 [R125+UR4+0x1200], R22 ;  /* 0x001200167d007988 */ /* 0x000fe80008000004 */
[----:B----4-:R-:W-:Y:S04]  /*4600*/  STS.U8 [R125+UR4+0x1400], R99 ;  /* 0x001400637d007988 */ /* 0x010fe80008000004 */
[----:B------:R-:W-:Y:S04]  /*4610*/  STS.U8 [R125+UR4+0x1600], R21 ;  /* 0x001600157d007988 */ /* 0x000fe80008000004 */
[----:B------:R-:W-:Y:S04]  /*4620*/  STS.U8 [R125+UR4+0x1800], R20 ;  /* 0x001800147d007988 */ /* 0x000fe80008000004 */
[----:B------:R-:W-:Y:S04]  /*4630*/  STS.U8 [R125+UR4+0x1a00], R23 ;  /* 0x001a00177d007988 */ /* 0x000fe80008000004 */
[----:B------:R-:W-:Y:S04]  /*4640*/  STS.U8 [R125+UR4+0x1c00], R100 ;  /* 0x001c00647d007988 */ /* 0x000fe80008000004 */
[----:B------:R-:W-:Y:S04]  /*4650*/  STS.U8 [R125+UR4+0x1e00], R18 ;  /* 0x001e00127d007988 */ /* 0x000fe80008000004 */
[----:B------:R-:W-:Y:S04]  /*4660*/  STS.U8 [R125+UR4+0x2000], R3 ;  /* 0x002000037d007988 */ /* 0x000fe80008000004 */
[----:B------:R1:W-:Y:S04]  /*4670*/  STS.U8 [R125+UR4+0x2200], R90 ;  /* 0x0022005a7d007988 */ /* 0x0003e80008000004 */
[----:B------:R-:W-:Y:S04]  /*4680*/  STS.U8 [R125+UR4+0x2400], R17 ;  /* 0x002400117d007988 */ /* 0x000fe80008000004 */
[----:B------:R3:W-:Y:S04]  /*4690*/  STS.U8 [R125+UR4+0x2600], R91 ;  /* 0x0026005b7d007988 */ /* 0x0007e80008000004 */
[----:B------:R-:W-:Y:S04]  /*46a0*/  STS.U8 [R125+UR4+0x2800], R19 ;  /* 0x002800137d007988 */ /* 0x000fe80008000004 */
        /* <DEDUP_REMOVED lines=10> */
[----:B------:R-:W-:Y:S01]  /*4750*/  STS.U8 [R125+UR4+0x3e00], R116 ;  /* 0x003e00747d007988 */ /* 0x000fe20008000004 */
[----:B------:R-:W-:Y:S01]  /*4760*/  BAR.SYNC.DEFER_BLOCKING 0x0 ;  /* 0x0000000000007b1d */ /* 0x000fe20000010000 */
[----:B0-----:R-:W-:-:S02]  /*4770*/  IMAD R88, R109, 0x100, R108 ;  /* 0x000001006d587824 */ /* 0x001fc400078e026c */
[----:B------:R-:W-:Y:S02]  /*4780*/  IMAD R89, R111, 0x100, R110 ;  /* 0x000001006f597824 */ /* 0x000fe400078e026e */
[----:B-1----:R-:W-:Y:S02]  /*4790*/  IMAD R90, R113, 0x100, R112 ;  /* 0x00000100715a7824 */ /* 0x002fe400078e0270 */
[----:B---3--:R-:W-:Y:S01]  /*47a0*/  IMAD R91, R115, 0x100, R114 ;  /* 0x00000100735b7824 */ /* 0x008fe200078e0272 */
[----:B------:R-:W-:Y:S02]  /*47b0*/  F2FP.F16.E4M3.UNPACK_B R88, R88 ;  /* 0x00000058ff58723e */ /* 0x000fe400020006ff */
[----:B------:R-:W-:Y:S02]  /*47c0*/  F2FP.F16.E4M3.UNPACK_B R89, R89 ;  /* 0x00000059ff59723e */ /* 0x000fe400020006ff */
[----:B------:R-:W-:Y:S02]  /*47d0*/  F2FP.F16.E4M3.UNPACK_B R90, R90 ;  /* 0x0000005aff5a723e */ /* 0x000fe400020006ff */
[----:B------:R-:W-:Y:S01]  /*47e0*/  F2FP.F16.E4M3.UNPACK_B R91, R91 ;  /* 0x0000005bff5b723e */ /* 0x000fe200020006ff */
[----:B------:R-:W-:-:S02]  /*47f0*/  IMAD R87, R92, 0x100, R87 ;  /* 0x000001005c577824 */ /* 0x000fc400078e0257 */
[----:B------:R-:W-:Y:S02]  /*4800*/  IMAD R93, R94, 0x100, R93 ;  /* 0x000001005e5d7824 */ /* 0x000fe400078e025d */
[----:B------:R-:W-:Y:S02]  /*4810*/  IMAD R95, R96, 0x100, R95 ;  /* 0x00000100605f7824 */ /* 0x000fe400078e025f */
[----:B------:R-:W-:Y:S02]  /*4820*/  IMAD R97, R98, 0x100, R97 ;  /* 0x0000010062617824 */ /* 0x000fe400078e0261 */
[----:B------:R-:W-:Y:S02]  /*4830*/  IMAD R92, R34, 0x100, R33 ;  /* 0x00000100225c7824 */ /* 0x000fe400078e0221 */
[----:B------:R-:W-:Y:S01]  /*4840*/  IMAD R124, R124, 0x100, R26 ;  /* 0x000001007c7c7824 */ /* 0x000fe200078e021a */
[----:B--2---:R-:W0:Y:S04]  /*4850*/  LDSM.16.M88.4 R20, [R81] ;  /* 0x000000005114783b */ /* 0x004e280000000200 */
[----:B------:R1:W2:Y:S01]  /*4860*/  LDSM.16.M88.4 R16, [R81+0x2000] ;  /* 0x002000005110783b */ /* 0x0002a20000000200 */
[----:B0-----:R-:W-:-:S02]  /*4870*/  F2FP.F16.E4M3.UNPACK_B R76, R20 ;  /* 0x00000014ff4c723e */ /* 0x001fc400020006ff */
[----:B------:R-:W-:Y:S02]  /*4880*/  F2FP.F16.E4M3.UNPACK_B R77, R21 ;  /* 0x00000015ff4d723e */ /* 0x000fe400020006ff */
[----:B------:R-:W-:Y:S02]  /*4890*/  F2FP.F16.E4M3.UNPACK_B R2, R22 ;  /* 0x00000016ff02723e */ /* 0x000fe400020006ff */
[----:B------:R-:W-:-:S03]  /*48a0*/  F2FP.F16.E4M3.UNPACK_B R3, R23 ;  /* 0x00000017ff03723e */ /* 0x000fc600020006ff */
[C---:B-1----:R-:W-:Y:S01]  /*48b0*/  HMMA.16816.F32 R80, R88.reuse, R76, R12 ;  /* 0x0000004c5850723c */ /* 0x042fe2000000180c */
[----:B--2---:R-:W-:Y:S02]  /*48c0*/  F2FP.F16.E4M3.UNPACK_B R12, R16 ;  /* 0x00000010ff0c723e */ /* 0x004fe400020006ff */
[----:B------:R-:W-:Y:S02]  /*48d0*/  F2FP.F16.E4M3.UNPACK_B R13, R17 ;  /* 0x00000011ff0d723e */ /* 0x000fe400020006ff */
[----:B------:R-:W-:Y:S02]  /*48e0*/  F2FP.F16.E4M3.UNPACK_B R14, R18 ;  /* 0x00000012ff0e723e */ /* 0x000fe400020006ff */
[----:B------:R-:W-:Y:S01]  /*48f0*/  F2FP.F16.E4M3.UNPACK_B R15, R19 ;  /* 0x00000013ff0f723e */ /* 0x000fe200020006ff */
[C---:B------:R-:W-:Y:S08]  /*4900*/  HMMA.16816.F32 R8, R88.reuse, R2, R8 ;  /* 0x000000025808723c */ /* 0x040ff00000001808 */
[C---:B------:R-:W-:Y:S08]  /*4910*/  HMMA.16816.F32 R4, R88.reuse, R12, R4 ;  /* 0x0000000c5804723c */ /* 0x040ff00000001804 */
[----:B------:R-:W-:Y:S01]  /*4920*/  HMMA.16816.F32 R72, R88, R14, R72 ;  /* 0x0000000e5848723c */ /* 0x000fe20000001848 */
[----:B------:R-:W-:Y:S01]  /*4930*/  F2FP.F16.E4M3.UNPACK_B R88, R87 ;  /* 0x00000057ff58723e */ /* 0x000fe200020006ff */
[----:B------:R-:W-:Y:S01]  /*4940*/  IMAD R87, R32, 0x100, R39 ;  /* 0x0000010020577824 */ /* 0x000fe200078e0227 */
[----:B------:R-:W-:Y:S01]  /*4950*/  F2FP.F16.E4M3.UNPACK_B R89, R93 ;  /* 0x0000005dff59723e */ /* 0x000fe200020006ff */
[----:B------:R-:W2:Y:S01]  /*4960*/  LDL.LU R39, [R1+0xbc] ;  /* 0x0000bc0001277983 */ /* 0x000ea20000300800 */
[----:B------:R-:W-:-:S02]  /*4970*/  F2FP.F16.E4M3.UNPACK_B R90, R95 ;  /* 0x0000005fff5a723e */ /* 0x000fc400020006ff */
[----:B------:R-:W-:Y:S01]  /*4980*/  F2FP.F16.E4M3.UNPACK_B R91, R97 ;  /* 0x00000061ff5b723e */ /* 0x000fe200020006ff */
[----:B------:R-:W3:Y:S04]  /*4990*/  LDL.LU R32, [R1+0xb8] ;  /* 0x0000b80001207983 */ /* 0x000ee80000300800 */
[----:B------:R-:W3:Y:S02]  /*49a0*/  LDL.LU R33, [R1+0xb4] ;  /* 0x0000b40001217983 */ /* 0x000ee40000300800 */
[C---:B------:R-:W-:Y:S02]  /*49b0*/  HMMA.16816.F32 R68, R88.reuse, R76, R68 ;  /* 0x0000004c5844723c */ /* 0x040fe40000001844 */
[----:B------:R-:W3:Y:S04]  /*49c0*/  LDL.LU R34, [R1+0xb0] ;  /* 0x0000b00001227983 */ /* 0x000ee80000300800 */
[----:B------:R-:W4:Y:S02]  /*49d0*/  LDL.LU R103, [R1+0x10] ;  /* 0x0000100001677983 */ /* 0x000f240000300800 */
[C---:B------:R-:W-:Y:S02]  /*49e0*/  HMMA.16816.F32 R64, R88.reuse, R2, R64 ;  /* 0x000000025840723c */ /* 0x040fe40000001840 */
[----:B------:R-:W4:Y:S04]  /*49f0*/  LDL.LU R100, [R1+0xc] ;  /* 0x00000c0001647983 */ /* 0x000f280000300800 */
[----:B------:R-:W2:Y:S02]  /*4a00*/  LDL.LU R99, [R1+0x8] ;  /* 0x0000080001637983 */ /* 0x000ea40000300800 */
[C---:B------:R-:W-:Y:S02]  /*4a10*/  HMMA.16816.F32 R60, R88.reuse, R12, R60 ;  /* 0x0000000c583c723c */ /* 0x040fe4000000183c */
[----:B------:R-:W2:Y:S06]  /*4a20*/  LDL.LU R101, [R1+0x4] ;  /* 0x0000040001657983 */ /* 0x000eac0000300800 */
[----:B------:R-:W-:Y:S01]  /*4a30*/  HMMA.16816.F32 R56, R88, R14, R56 ;  /* 0x0000000e5838723c */ /* 0x000fe20000001838 */
[----:B------:R-:W-:Y:S01]  /*4a40*/  F2FP.F16.E4M3.UNPACK_B R88, R87 ;  /* 0x00000057ff58723e */ /* 0x000fe200020006ff */
[----:B------:R-:W-:Y:S01]  /*4a50*/  IMAD R87, R28, 0x100, R35 ;  /* 0x000001001c577824 */ /* 0x000fe200078e0223 */
[----:B------:R-:W-:Y:S01]  /*4a60*/  F2FP.F16.E4M3.UNPACK_B R89, R92 ;  /* 0x0000005cff59723e */ /* 0x000fe200020006ff */
[----:B------:R-:W3:Y:S01]  /*4a70*/  LDL.LU R35, [R1+0xac] ;  /* 0x0000ac0001237983 */ /* 0x000ee20000300800 */
[----:B------:R-:W-:-:S03]  /*4a80*/  IMAD R92, R30, 0x100, R29 ;  /* 0x000001001e5c7824 */ /* 0x000fc600078e021d */
[----:B------:R-:W2:Y:S01]  /*4a90*/  LDL.LU R28, [R1+0xa8] ;  /* 0x0000a800011c7983 */ /* 0x000ea20000300800 */
[----:B------:R-:W-:-:S03]  /*4aa0*/  IMAD R93, R24, 0x100, R31 ;  /* 0x00000100185d7824 */ /* 0x000fc600078e021f */
[----:B------:R-:W2:Y:S04]  /*4ab0*/  LDL.LU R29, [R1+0xa4] ;  /* 0x0000a400011d7983 */ /* 0x000ea80000300800 */
[----:B------:R-:W2:Y:S04]  /*4ac0*/  LDL.LU R30, [R1+0xa0] ;  /* 0x0000a000011e7983 */ /* 0x000ea80000300800 */
[----:B------:R-:W2:Y:S04]  /*4ad0*/  LDL.LU R31, [R1+0x9c] ;  /* 0x00009c00011f7983 */ /* 0x000ea80000300800 */
[----:B------:R-:W2:Y:S04]  /*4ae0*/  LDL.LU R24, [R1+0x98] ;  /* 0x0000980001187983 */ /* 0x000ea80000300800 */
[----:B------:R-:W4:Y:S01]  /*4af0*/  LDL.LU R26, [R1+0x94] ;  /* 0x00009400011a7983 */ /* 0x000f220000300800 */
[----:B------:R-:W-:-:S02]  /*4b00*/  IMAD R121, R121, 0x100, R122 ;  /* 0x0000010079797824 */ /* 0x000fc400078e027a */
[----:B------:R-:W-:-:S03]  /*4b10*/  IMAD R119, R119, 0x100, R120 ;  /* 0x0000010077777824 */ /* 0x000fc600078e0278 */
[----:B------:R-:W-:Y:S02]  /*4b20*/  F2FP.F16.E4M3.UNPACK_B R90, R121 ;  /* 0x00000079ff5a723e */ /* 0x000fe400020006ff */
[----:B------:R-:W-:-:S07]  /*4b30*/  F2FP.F16.E4M3.UNPACK_B R91, R119 ;  /* 0x00000077ff5b723e */ /* 0x000fce00020006ff */
[C---:B------:R-:W-:Y:S08]  /*4b40*/  HMMA.16816.F32 R52, R88.reuse, R76, R52 ;  /* 0x0000004c5834723c */ /* 0x040ff00000001834 */
[C---:B------:R-:W-:Y:S08]  /*4b50*/  HMMA.16816.F32 R48, R88.reuse, R2, R48 ;  /* 0x000000025830723c */ /* 0x040ff00000001830 */
[C---:B------:R-:W-:Y:S08]  /*4b60*/  HMMA.16816.F32 R44, R88.reuse, R12, R44 ;  /* 0x0000000c582c723c */ /* 0x040ff0000000182c */
[----:B------:R-:W-:Y:S01]  /*4b70*/  HMMA.16816.F32 R40, R88, R14, R40 ;  /* 0x0000000e5828723c */ /* 0x000fe20000001828 */
[----:B------:R-:W-:-:S02]  /*4b80*/  F2FP.F16.E4M3.UNPACK_B R88, R87 ;  /* 0x00000057ff58723e */ /* 0x000fc400020006ff */
[----:B------:R-:W-:Y:S02]  /*4b90*/  F2FP.F16.E4M3.UNPACK_B R89, R92 ;  /* 0x0000005cff59723e */ /* 0x000fe400020006ff */
[----:B------:R-:W-:Y:S02]  /*4ba0*/  F2FP.F16.E4M3.UNPACK_B R90, R93 ;  /* 0x0000005dff5a723e */ /* 0x000fe400020006ff */
[----:B------:R-:W-:-:S07]  /*4bb0*/  F2FP.F16.E4M3.UNPACK_B R91, R124 ;  /* 0x0000007cff5b723e */ /* 0x000fce00020006ff */
[----:B---3--:R-:W-:Y:S01]  /*4bc0*/  HMMA.16816.F32 R32, R88, R2, R32 ;  /* 0x000000025820723c */ /* 0x008fe20000001820 */
[----:B--2---:R-:W-:Y:S02]  /*4bd0*/  IMAD R2, R25, 0x100, R24 ;  /* 0x0000010019027824 */ /* 0x004fe400078e0218 */
[----:B------:R-:W2:Y:S04]  /*4be0*/  LDL.LU R24, [R1+0x90] ;  /* 0x0000900001187983 */ /* 0x000ea80000300800 */
[----:B------:R-:W2:Y:S04]  /*4bf0*/  LDL.LU R25, [R1+0x8c] ;  /* 0x00008c0001197983 */ /* 0x000ea80000300800 */
[----:B------:R-:W3:Y:S04]  /*4c00*/  LDL.LU R110, [R1+0x34] ;  /* 0x00003400016e7983 */ /* 0x000ee80000300800 */
[----:B------:R-:W3:Y:S04]  /*4c10*/  LDL.LU R109, [R1+0x30] ;  /* 0x00003000016d7983 */ /* 0x000ee80000300800 */
[----:B------:R-:W2:Y:S04]  /*4c20*/  LDL.LU R108, [R1+0x2c] ;  /* 0x00002c00016c7983 */ /* 0x000ea80000300800 */
[----:B------:R-:W2:Y:S01]  /*4c30*/  LDL.LU R116, [R1+0x28] ;  /* 0x0000280001747983 */ /* 0x000ea20000300800 */
[----:B----4-:R-:W-:-:S03]  /*4c40*/  IMAD R3, R27, 0x100, R26 ;  /* 0x000001001b037824 */ /* 0x010fc600078e021a */
[----:B------:R-:W4:Y:S04]  /*4c50*/  LDL.LU R125, [R1+0x24] ;  /* 0x00002400017d7983 */ /* 0x000f280000300800 */
[----:B------:R-:W4:Y:S04]  /*4c60*/  LDL.LU R117, [R1+0x20] ;  /* 0x0000200001757983 */ /* 0x000f280000300800 */
[----:B------:R-:W2:Y:S01]  /*4c70*/  LDL.LU R118, [R1+0x1c] ;  /* 0x00001c0001767983 */ /* 0x000ea20000300800 */
[----:B------:R-:W-:Y:S03]  /*4c80*/  HMMA.16816.F32 R28, R88, R12, R28 ;  /* 0x0000000c581c723c */ /* 0x000fe6000000181c */
[----:B------:R-:W2:Y:S01]  /*4c90*/  LDL.LU R107, [R1+0x18] ;  /* 0x00001800016b7983 */ /* 0x000ea20000300800 */
[----:B------:R-:W-:-:S03]  /*4ca0*/  IMAD R13, R101, 0x100, R99 ;  /* 0x00000100650d7824 */ /* 0x000fc600078e0263 */
[----:B------:R-:W2:Y:S04]  /*4cb0*/  LDL.LU R26, [R1+0x88] ;  /* 0x00008800011a7983 */ /* 0x000ea80000300800 */
[----:B------:R-:W2:Y:S04]  /*4cc0*/  LDL.LU R27, [R1+0x84] ;  /* 0x00008400011b7983 */ /* 0x000ea80000300800 */
[----:B------:R-:W3:Y:S04]  /*4cd0*/  LDL.LU R105, [R1+0x54] ;  /* 0x0000540001697983 */ /* 0x000ee80000300800 */
[----:B------:R-:W3:Y:S01]  /*4ce0*/  LDL.LU R101, [R1+0x50] ;  /* 0x0000500001657983 */ /* 0x000ee20000300800 */
[----:B------:R-:W-:Y:S01]  /*4cf0*/  HMMA.16816.F32 R36, R88, R76, R36 ;  /* 0x0000004c5824723c */ /* 0x000fe20000001824 */
[----:B------:R-:W-:-:S02]  /*4d00*/  IMAD R12, R100, 0x100, R103 ;  /* 0x00000100640c7824 */ /* 0x000fc400078e0267 */
[----:B------:R-:W4:Y:S04]  /*4d10*/  LDL.LU R106, [R1+0x4c] ;  /* 0x00004c00016a7983 */ /* 0x000f280000300800 */
[----:B------:R-:W4:Y:S04]  /*4d20*/  LDL.LU R104, [R1+0x48] ;  /* 0x0000480001687983 */ /* 0x000f280000300800 */
[----:B------:R-:W4:Y:S04]  /*4d30*/  LDL.LU R102, [R1+0x44] ;  /* 0x0000440001667983 */ /* 0x000f280000300800 */
[----:B------:R-:W4:Y:S04]  /*4d40*/  LDL.LU R103, [R1+0x40] ;  /* 0x0000400001677983 */ /* 0x000f280000300800 */
[----:B------:R-:W4:Y:S04]  /*4d50*/  LDL.LU R100, [R1+0x3c] ;  /* 0x00003c0001647983 */ /* 0x000f280000300800 */
[----:B------:R-:W4:Y:S01]  /*4d60*/  LDL.LU R99, [R1+0x38] ;  /* 0x0000380001637983 */ /* 0x000f220000300800 */
[----:B--2---:R-:W-:Y:S01]  /*4d70*/  HMMA.16816.F32 R24, R88, R14, R24 ;  /* 0x0000000e5818723c */ /* 0x004fe20000001818 */
[----:B------:R-:W-:-:S02]  /*4d80*/  F2FP.F16.E4M3.UNPACK_B R88, R2 ;  /* 0x00000002ff58723e */ /* 0x000fc400020006ff */
[----:B------:R-:W-:Y:S01]  /*4d90*/  F2FP.F16.E4M3.UNPACK_B R2, R22.H1 ;  /* 0x00000016ff02723e */ /* 0x000fe200030006ff */
[----:B---3--:R-:W-:Y:S02]  /*4da0*/  IMAD R22, R101, 0x100, R105 ;  /* 0x0000010065167824 */ /* 0x008fe400078e0269 */
[----:B------:R-:W2:Y:S01]  /*4db0*/  LDL.LU R101, [R1+0x58] ;  /* 0x0000580001657983 */ /* 0x000ea20000300800 */
[----:B------:R-:W-:Y:S02]  /*4dc0*/  F2FP.F16.E4M3.UNPACK_B R89, R3 ;  /* 0x00000003ff59723e */ /* 0x000fe400020006ff */
[----:B------:R-:W-:Y:S02]  /*4dd0*/  F2FP.F16.E4M3.UNPACK_B R90, R12 ;  /* 0x0000000cff5a723e */ /* 0x000fe400020006ff */
[----:B------:R-:W-:Y:S02]  /*4de0*/  F2FP.F16.E4M3.UNPACK_B R91, R13 ;  /* 0x0000000dff5b723e */ /* 0x000fe400020006ff */
[----:B------:R-:W-:-:S02]  /*4df0*/  F2FP.F16.E4M3.UNPACK_B R20, R20.H1 ;  /* 0x00000014ff14723e */ /* 0x000fc400030006ff */
[----:B------:R-:W-:-:S07]  /*4e00*/  F2FP.F16.E4M3.UNPACK_B R21, R21.H1 ;  /* 0x00000015ff15723e */ /* 0x000fce00030006ff */
[----:B------:R-:W-:Y:S01]  /*4e10*/  HMMA.16816.F32 R12, R88, R20, R80 ;  /* 0x00000014580c723c */ /* 0x000fe20000001850 */
[----:B------:R-:W-:Y:S02]  /*4e20*/  IMAD R80, R109, 0x100, R110 ;  /* 0x000001006d507824 */ /* 0x000fe400078e026e */
[----:B------:R-:W-:Y:S02]  /*4e30*/  IMAD R81, R116, 0x100, R108 ;  /* 0x0000010074517824 */ /* 0x000fe400078e026c */
[----:B----4-:R-:W-:Y:S02]  /*4e40*/  IMAD R82, R117, 0x100, R125 ;  /* 0x0000010075527824 */ /* 0x010fe400078e027d */
[----:B------:R-:W-:Y:S01]  /*4e50*/  IMAD R83, R107, 0x100, R118 ;  /* 0x000001006b537824 */ /* 0x000fe200078e0276 */
[----:B------:R-:W-:Y:S02]  /*4e60*/  F2FP.F16.E4M3.UNPACK_B R3, R23.H1 ;  /* 0x00000017ff03723e */ /* 0x000fe400030006ff */
[----:B------:R-:W-:-:S02]  /*4e70*/  F2FP.F16.E4M3.UNPACK_B R16, R16.H1 ;  /* 0x00000010ff10723e */ /* 0x000fc400030006ff */
[----:B------:R-:W-:Y:S02]  /*4e80*/  F2FP.F16.E4M3.UNPACK_B R17, R17.H1 ;  /* 0x00000011ff11723e */ /* 0x000fe400030006ff */
[----:B------:R-:W-:Y:S02]  /*4e90*/  F2FP.F16.E4M3.UNPACK_B R18, R18.H1 ;  /* 0x00000012ff12723e */ /* 0x000fe400030006ff */
[----:B------:R-:W-:Y:S02]  /*4ea0*/  F2FP.F16.E4M3.UNPACK_B R19, R19.H1 ;  /* 0x00000013ff13723e */ /* 0x000fe400030006ff */
[----:B------:R-:W-:Y:S02]  /*4eb0*/  F2FP.F16.E4M3.UNPACK_B R80, R80 ;  /* 0x00000050ff50723e */ /* 0x000fe400020006ff */
[----:B------:R-:W-:Y:S02]  /*4ec0*/  F2FP.F16.E4M3.UNPACK_B R81, R81 ;  /* 0x00000051ff51723e */ /* 0x000fe400020006ff */
[----:B------:R-:W-:-:S02]  /*4ed0*/  F2FP.F16.E4M3.UNPACK_B R82, R82 ;  /* 0x00000052ff52723e */ /* 0x000fc400020006ff */
[----:B------:R-:W-:Y:S01]  /*4ee0*/  F2FP.F16.E4M3.UNPACK_B R83, R83 ;  /* 0x00000053ff53723e */ /* 0x000fe200020006ff */
[----:B------:R-:W-:Y:S02]  /*4ef0*/  IMAD R23, R104, 0x100, R106 ;  /* 0x0000010068177824 */ /* 0x000fe400078e026a */
[----:B------:R-:W-:-:S04]  /*4f00*/  IMAD R76, R103, 0x100, R102 ;  /* 0x00000100674c7824 */ /* 0x000fc800078e0266 */
[----:B------:R-:W-:Y:S01]  /*4f10*/  HMMA.16816.F32 R68, R80, R20, R68 ;  /* 0x000000145044723c */ /* 0x000fe20000001844 */
[----:B------:R-:W-:-:S07]  /*4f20*/  IMAD R123, R123, 0x100, R79 ;  /* 0x000001007b7b7824 */ /* 0x000fce00078e024f */
[C---:B------:R-:W-:Y:S08]  /*4f30*/  HMMA.16816.F32 R64, R80.reuse, R2, R64 ;  /* 0x000000025040723c */ /* 0x040ff00000001840 */
[C---:B------:R-:W-:Y:S08]  /*4f40*/  HMMA.16816.F32 R60, R80.reuse, R16, R60 ;  /* 0x00000010503c723c */ /* 0x040ff0000000183c */
[----:B------:R-:W-:Y:S01]  /*4f50*/  HMMA.16816.F32 R56, R80, R18, R56 ;  /* 0x000000125038723c */ /* 0x000fe20000001838 */
[----:B------:R-:W-:-:S02]  /*4f60*/  F2FP.F16.E4M3.UNPACK_B R80, R22 ;  /* 0x00000016ff50723e */ /* 0x000fc400020006ff */
[----:B------:R-:W-:Y:S01]  /*4f70*/  F2FP.F16.E4M3.UNPACK_B R81, R23 ;  /* 0x00000017ff51723e */ /* 0x000fe200020006ff */
[----:B------:R-:W-:Y:S01]  /*4f80*/  IMAD R23, R86, 0x100, R84 ;  /* 0x0000010056177824 */ /* 0x000fe200078e0254 */
[----:B------:R-:W-:Y:S01]  /*4f90*/  F2FP.F16.E4M3.UNPACK_B R82, R76 ;  /* 0x0000004cff52723e */ /* 0x000fe200020006ff */
[----:B------:R-:W-:Y:S02]  /*4fa0*/  IMAD R76, R78, 0x100, R85 ;  /* 0x000001004e4c7824 */ /* 0x000fe400078e0255 */
[----:B--2---:R-:W-:Y:S02]  /*4fb0*/  IMAD R22, R0, 0x100, R101 ;  /* 0x0000010000167824 */ /* 0x004fe400078e0265 */
[----:B------:R0:W5:Y:S04]  /*4fc0*/  LDL.LU R0, [R1+0x80] ;  /* 0x0000800001007983 */ /* 0x0001680000300800 */
[----:B------:R-:W2:Y:S04]  /*4fd0*/  LDL.LU R84, [R1+0x7c] ;  /* 0x00007c0001547983 */ /* 0x000ea80000300800 */
[----:B------:R-:W3:Y:S04]  /*4fe0*/  LDL.LU R86, [R1+0x78] ;  /* 0x0000780001567983 */ /* 0x000ee80000300800 */
[----:B------:R-:W4:Y:S04]  /*4ff0*/  LDL.LU R85, [R1+0x74] ;  /* 0x0000740001557983 */ /* 0x000f280000300800 */
[----:B------:R-:W2:Y:S04]  /*5000*/  LDL.LU R78, [R1+0x70] ;  /* 0x00007000014e7983 */ /* 0x000ea80000300800 */
[----:B------:R-:W2:Y:S04]  /*5010*/  LDL.LU R79, [R1+0x6c] ;  /* 0x00006c00014f7983 */ /* 0x000ea80000300800 */
[----:B------:R-:W2:Y:S01]  /*5020*/  LDL.LU R101, [R1] ;  /* 0x0000000001657983 */ /* 0x000ea20000300800 */
[----:B------:R-:W-:Y:S01]  /*5030*/  IMAD R77, R99, 0x100, R100 ;  /* 0x00000100634d7824 */ /* 0x000fe200078e0264 */
[----:B------:R-:W-:-:S02]  /*5040*/  USHF.R.S32.HI UR71, URZ, 0x1f, UR5 ;  /* 0x0000001fff477899 */ /* 0x000fc40008011405 */
[----:B------:R-:W-:Y:S02]  /*5050*/  UIADD3 UR17, UP0, UPT, UR5, UR17, URZ ;  /* 0x0000001105117290 */ /* 0x000fe4000ff1e0ff */
[----:B------:R-:W-:Y:S02]  /*5060*/  F2FP.F16.E4M3.UNPACK_B R83, R77 ;  /* 0x0000004dff53723e */ /* 0x000fe400020006ff */
[----:B------:R-:W-:Y:S02]  /*5070*/  UIADD3.X UR67, UPT, UPT, UR71, UR67, URZ, UP0, !UPT ;  /* 0x0000004347437290 */ /* 0x000fe400087fe4ff */
[----:B------:R-:W-:-:S03]  /*5080*/  UIADD3 UR24, UP0, UPT, UR5, UR24, URZ ;  /* 0x0000001805187290 */ /* 0x000fc6000ff1e0ff */
[----:B------:R-:W-:Y:S01]  /*5090*/  HMMA.16816.F32 R52, R80, R20, R52 ;  /* 0x000000145034723c */ /* 0x000fe20000001834 */
[----:B------:R-:W-:Y:S02]  /*50a0*/  UIADD3.X UR60, UPT, UPT, UR71, UR60, URZ, UP0, !UPT ;  /* 0x0000003c473c7290 */ /* 0x000fe400087fe4ff */
[----:B------:R-:W-:-:S05]  /*50b0*/  UIADD3 UR14, UP3, UPT, UR5, UR14, URZ ;  /* 0x0000000e050e7290 */ /* 0x000fca000ff7e0ff */
[----:B------:R-:W-:Y:S01]  /*50c0*/  HMMA.16816.F32 R48, R80, R2, R48 ;  /* 0x000000025030723c */ /* 0x000fe20000001830 */
[----:B------:R-:W-:Y:S02]  /*50d0*/  UIADD3 UR15, UP2, UPT, UR5, UR15, URZ ;  /* 0x0000000f050f7290 */ /* 0x000fe4000ff5e0ff */
[----:B------:R-:W-:-:S05]  /*50e0*/  UIADD3 UR31, UP0, UPT, UR5, UR31, URZ ;  /* 0x0000001f051f7290 */ /* 0x000fca000ff1e0ff */
[C---:B------:R-:W-:Y:S08]  /*50f0*/  HMMA.16816.F32 R44, R80.reuse, R16, R44 ;  /* 0x00000010502c723c */ /* 0x040ff0000000182c */
[----:B------:R-:W-:Y:S01]  /*5100*/  HMMA.16816.F32 R40, R80, R18, R40 ;  /* 0x000000125028723c */ /* 0x000fe20000001828 */
[----:B------:R-:W-:Y:S02]  /*5110*/  F2FP.F16.E4M3.UNPACK_B R80, R22 ;  /* 0x00000016ff50723e */ /* 0x000fe400020006ff */
[----:B------:R-:W-:-:S02]  /*5120*/  F2FP.F16.E4M3.UNPACK_B R81, R23 ;  /* 0x00000017ff51723e */ /* 0x000fc400020006ff */
[----:B------:R-:W-:Y:S02]  /*5130*/  F2FP.F16.E4M3.UNPACK_B R82, R76 ;  /* 0x0000004cff52723e */ /* 0x000fe400020006ff */
[----:B------:R-:W-:Y:S01]  /*5140*/  F2FP.F16.E4M3.UNPACK_B R83, R123 ;  /* 0x0000007bff53723e */ /* 0x000fe200020006ff */
[----:B------:R-:W-:Y:S01]  /*5150*/  HMMA.16816.F32 R4, R88, R16, R4 ;  /* 0x000000105804723c */ /* 0x000fe20000001804 */
[----:B------:R-:W-:Y:S02]  /*5160*/  UIADD3.X UR70, UPT, UPT, UR71, UR70, URZ, UP3, !UPT ;  /* 0x0000004647467290 */ /* 0x000fe40009ffe4ff */
[----:B------:R-:W-:Y:S02]  /*5170*/  UIADD3.X UR69, UPT, UPT, UR71, UR69, URZ, UP2, !UPT ;  /* 0x0000004547457290 */ /* 0x000fe400097fe4ff */
[----:B------:R-:W-:-:S03]  /*5180*/  UIADD3.X UR53, UPT, UPT, UR71, UR53, URZ, UP0, !UPT ;  /* 0x0000003547357290 */ /* 0x000fc600087fe4ff */
[----:B------:R-:W-:Y:S01]  /*5190*/  HMMA.16816.F32 R72, R88, R18, R72 ;  /* 0x000000125848723c */ /* 0x000fe20000001848 */
[----:B------:R-:W-:Y:S02]  /*51a0*/  UIADD3 UR16, UP1, UPT, UR5, UR16, URZ ;  /* 0x0000001005107290 */ /* 0x000fe4000ff3e0ff */
[----:B------:R-:W-:Y:S02]  /*51b0*/  UIADD3 UR18, UP6, UPT, UR5, UR18, URZ ;  /* 0x0000001205127290 */ /* 0x000fe4000ffde0ff */
[----:B------:R-:W-:-:S03]  /*51c0*/  UIADD3 UR19, UP5, UPT, UR5, UR19, URZ ;  /* 0x0000001305137290 */ /* 0x000fc6000ffbe0ff */
[----:B------:R-:W-:Y:S01]  /*51d0*/  HMMA.16816.F32 R36, R80, R20, R36 ;  /* 0x000000145024723c */ /* 0x000fe20000001824 */
[----:B------:R-:W-:Y:S02]  /*51e0*/  UIADD3 UR20, UP4, UPT, UR5, UR20, URZ ;  /* 0x0000001405147290 */ /* 0x000fe4000ff9e0ff */
[----:B------:R-:W-:Y:S02]  /*51f0*/  UIADD3 UR21, UP3, UPT, UR5, UR21, URZ ;  /* 0x0000001505157290 */ /* 0x000fe4000ff7e0ff */
[----:B------:R-:W-:-:S03]  /*5200*/  UIADD3 UR22, UP2, UPT, UR5, UR22, URZ ;  /* 0x0000001605167290 */ /* 0x000fc6000ff5e0ff */
[----:B------:R-:W-:Y:S01]  /*5210*/  HMMA.16816.F32 R28, R80, R16, R28 ;  /* 0x00000010501c723c */ /* 0x000fe2000000181c */
[----:B------:R-:W-:Y:S02]  /*5220*/  UIADD3 UR38, UP0, UPT, UR5, UR38, URZ ;  /* 0x0000002605267290 */ /* 0x000fe4000ff1e0ff */
[----:B------:R-:W-:-:S05]  /*5230*/  UIADD3 UR6, UPT, UPT, UR6, -0x1, URZ ;  /* 0xffffffff06067890 */ /* 0x000fca000fffe0ff */
[----:B------:R-:W-:Y:S01]  /*5240*/  HMMA.16816.F32 R24, R80, R18, R24 ;  /* 0x000000125018723c */ /* 0x000fe20000001818 */
[----:B------:R-:W-:Y:S02]  /*5250*/  UIADD3.X UR68, UPT, UPT, UR71, UR68, URZ, UP1, !UPT ;  /* 0x0000004447447290 */ /* 0x000fe40008ffe4ff */
[----:B------:R-:W-:Y:S02]  /*5260*/  UIADD3.X UR66, UPT, UPT, UR71, UR66, URZ, UP6, !UPT ;  /* 0x0000004247427290 */ /* 0x000fe4000b7fe4ff */
[----:B------:R-:W-:Y:S02]  /*5270*/  UIADD3.X UR65, UPT, UPT, UR71, UR65, URZ, UP5, !UPT ;  /* 0x0000004147417290 */ /* 0x000fe4000affe4ff */
[----:B------:R-:W-:Y:S02]  /*5280*/  UIADD3.X UR64, UPT, UPT, UR71, UR64, URZ, UP4, !UPT ;  /* 0x0000004047407290 */ /* 0x000fe4000a7fe4ff */
[----:B------:R-:W-:Y:S02]  /*5290*/  UIADD3.X UR63, UPT, UPT, UR71, UR63, URZ, UP3, !UPT ;  /* 0x0000003f473f7290 */ /* 0x000fe40009ffe4ff */
[----:B------:R-:W-:-:S02]  /*52a0*/  UIADD3.X UR62, UPT, UPT, UR71, UR62, URZ, UP2, !UPT ;  /* 0x0000003e473e7290 */ /* 0x000fc400097fe4ff */
[----:B------:R-:W-:Y:S02]  /*52b0*/  UIADD3.X UR46, UPT, UPT, UR71, UR46, URZ, UP0, !UPT ;  /* 0x0000002e472e7290 */ /* 0x000fe400087fe4ff */
[----:B------:R-:W-:Y:S02]  /*52c0*/  UIADD3 UR23, UP1, UPT, UR5, UR23, URZ ;  /* 0x0000001705177290 */ /* 0x000fe4000ff3e0ff */
[----:B------:R-:W-:Y:S02]  /*52d0*/  UIADD3 UR25, UP6, UPT, UR5, UR25, URZ ;  /* 0x0000001905197290 */ /* 0x000fe4000ffde0ff */
[----:B------:R-:W-:Y:S02]  /*52e0*/  UIADD3 UR26, UP5, UPT, UR5, UR26, URZ ;  /* 0x0000001a051a7290 */ /* 0x000fe4000ffbe0ff */
[----:B------:R-:W-:Y:S02]  /*52f0*/  UIADD3 UR27, UP4, UPT, UR5, UR27, URZ ;  /* 0x0000001b051b7290 */ /* 0x000fe4000ff9e0ff */
[----:B------:R-:W-:-:S02]  /*5300*/  UIADD3 UR28, UP3, UPT, UR5, UR28, URZ ;  /* 0x0000001c051c7290 */ /* 0x000fc4000ff7e0ff */
[----:B------:R-:W-:Y:S02]  /*5310*/  UIADD3 UR29, UP2, UPT, UR5, UR29, URZ ;  /* 0x0000001d051d7290 */ /* 0x000fe4000ff5e0ff */
[----:B------:R-:W-:Y:S01]  /*5320*/  UISETP.NE.U32.AND UP0, UPT, UR6, URZ, UPT ;  /* 0x000000ff0600728c */ /* 0x000fe2000bf05070 */
[-C--:B------:R-:W-:Y:S01]  /*5330*/  HMMA.16816.F32 R8, R88, R2.reuse, R8 ;  /* 0x000000025808723c */ /* 0x080fe20000001808 */
[----:B------:R-:W-:Y:S02]  /*5340*/  UIADD3.X UR61, UPT, UPT, UR71, UR61, URZ, UP1, !UPT ;  /* 0x0000003d473d7290 */ /* 0x000fe40008ffe4ff */
[----:B------:R-:W-:Y:S02]  /*5350*/  UIADD3.X UR59, UPT, UPT, UR71, UR59, URZ, UP6, !UPT ;  /* 0x0000003b473b7290 */ /* 0x000fe4000b7fe4ff */
[----:B------:R-:W-:Y:S02]  /*5360*/  UIADD3.X UR58, UPT, UPT, UR71, UR58, URZ, UP5, !UPT ;  /* 0x0000003a473a7290 */ /* 0x000fe4000affe4ff */
[----:B------:R-:W-:Y:S01]  /*5370*/  UIADD3.X UR57, UPT, UPT, UR71, UR57, URZ, UP4, !UPT ;  /* 0x0000003947397290 */ /* 0x000fe2000a7fe4ff */
[----:B------:R-:W-:Y:S01]  /*5380*/  HMMA.16816.F32 R32, R80, R2, R32 ;  /* 0x000000025020723c */ /* 0x000fe20000001820 */
[----:B------:R-:W-:-:S02]  /*5390*/  UIADD3.X UR56, UPT, UPT, UR71, UR56, URZ, UP3, !UPT ;  /* 0x0000003847387290 */ /* 0x000fc40009ffe4ff */
[----:B------:R-:W-:Y:S01]  /*53a0*/  UIADD3.X UR55, UPT, UPT, UR71, UR55, URZ, UP2, !UPT ;  /* 0x0000003747377290 */ /* 0x000fe200097fe4ff */
[----:B------:R-:W-:Y:S01]  /*53b0*/  IMAD.U32 R3, RZ, RZ, UR8 ;  /* 0x00000008ff037e24 */ /* 0x000fe2000f8e00ff */
[----:B------:R-:W-:Y:S02]  /*53c0*/  UIADD3 UR30, UP1, UPT, UR5, UR30, URZ ;  /* 0x0000001e051e7290 */ /* 0x000fe4000ff3e0ff */
[----:B------:R-:W-:Y:S02]  /*53d0*/  UIADD3 UR32, UP6, UPT, UR5, UR32, URZ ;  /* 0x0000002005207290 */ /* 0x000fe4000ffde0ff */
[----:B------:R-:W-:Y:S02]  /*53e0*/  UIADD3 UR33, UP5, UPT, UR5, UR33, URZ ;  /* 0x0000002105217290 */ /* 0x000fe4000ffbe0ff */
[----:B------:R-:W-:Y:S02]  /*53f0*/  UIADD3 UR34, UP4, UPT, UR5, UR34, URZ ;  /* 0x0000002205227290 */ /* 0x000fe4000ff9e0ff */
[----:B------:R-:W-:-:S02]  /*5400*/  UIADD3 UR35, UP3, UPT, UR5, UR35, URZ ;  /* 0x0000002305237290 */ /* 0x000fc4000ff7e0ff */
[----:B------:R-:W-:Y:S02]  /*5410*/  UIADD3 UR36, UP2, UPT, UR5, UR36, URZ ;  /* 0x0000002405247290 */ /* 0x000fe4000ff5e0ff */
        /* <DEDUP_REMOVED lines=18> */
[----:B------:R-:W-:Y:S01]  /*5540*/  UIADD3 UR7, UPT, UPT, UR7, -0x20, URZ ;  /* 0xffffffe007077890 */ /* 0x000fe2000fffe0ff */
[----:B--2---:R-:W-:-:S05]  /*5550*/  IADD3 R101, P1, PT, R101, UR5, RZ ;  /* 0x0000000565657c10 */ /* 0x004fca000ff3e0ff */
[----:B------:R0:W-:Y:S01]  /*5560*/  STL [R1], R101 ;  /* 0x0000006501007387 */ /* 0x0001e20000100800 */
[----:B------:R-:W-:Y:S02]  /*5570*/  IADD3 R79, P2, PT, R79, UR8, RZ ;  /* 0x000000084f4f7c10 */ /* 0x000fe4000ff5e0ff */
[----:B----4-:R-:W-:Y:S02]  /*5580*/  IADD3 R85, P0, PT, R85, UR5, RZ ;  /* 0x0000000555557c10 */ /* 0x010fe4000ff1e0ff */
[----:B------:R-:W-:Y:S02]  /*5590*/  LEA.HI.X.SX32 R78, R3, R78, 0x1, P2 ;  /* 0x0000004e034e7211 */ /* 0x000fe400010f0eff */
[----:B------:R-:W-:Y:S02]  /*55a0*/  IADD3.X R84, PT, PT, R84, UR71, RZ, P0, !PT ;  /* 0x0000004754547c10 */ /* 0x000fe400087fe4ff */
[----:B---3--:R-:W-:Y:S01]  /*55b0*/  IADD3.X R86, PT, PT, R86, UR71, RZ, P1, !PT ;  /* 0x0000004756567c10 */ /* 0x008fe20008ffe4ff */
[----:B0-----:R-:W-:Y:S06]  /*55c0*/  BRA.U UP0, `(.L_x_2) ;  /* 0xffffffdd002c7547 */ /* 0x001fec000b83ffff */
.L_x_1:
[----:B-1----:R-:W2:Y:S01]  /*55d0*/  LDL.LU R18, [R1+0x68] ;  /* 0x0000680001127983 */ /* 0x002ea20000300800 */
[----:B------:R-:W-:Y:S01]  /*55e0*/  F2FP.SATFINITE.E4M3.F32.PACK_AB_MERGE_C R34, R35, R34, RZ ;  /* 0x000000222322723e */ /* 0x000fe200048070ff */
[----:B------:R-:W0:Y:S01]  /*55f0*/  LDCU.128 UR8, c[0x0][0x390] ;  /* 0x00007200ff0877ac */ /* 0x000e220008000c00 */
[----:B------:R-:W-:Y:S01]  /*5600*/  F2FP.SATFINITE.E4M3.F32.PACK_AB_MERGE_C R40, R41, R40, RZ ;  /* 0x000000282928723e */ /* 0x000fe200048070ff */
[----:B------:R-:W0:Y:S01]  /*5610*/  LDL.LU R35, [R1+0x64] ;  /* 0x0000640001237983 */ /* 0x000e220000300800 */
[----:B------:R-:W-:Y:S01]  /*5620*/  F2FP.SATFINITE.E4M3.F32.PACK_AB_MERGE_C R4, R5, R4, RZ ;  /* 0x000000040504723e */ /* 0x000fe200048070ff */
[----:B------:R-:W1:Y:S01]  /*5630*/  LDCU UR7, c[0x0][0x39c] ;  /* 0x00007380ff0777ac */ /* 0x000e620008000800 */
[----:B------:R-:W-:Y:S01]  /*5640*/  F2FP.SATFINITE.E4M3.F32.PACK_AB_MERGE_C R44, R45, R44, RZ ;  /* 0x0000002c2d2c723e */ /* 0x000fe200048070ff */
[----:B------:R-:W3:Y:S01]  /*5650*/  LDL.LU R41, [R1+0x14] ;  /* 0x0000140001297983 */ /* 0x000ee20000300800 */
[----:B------:R-:W-:Y:S01]  /*5660*/  F2FP.SATFINITE.E4M3.F32.PACK_AB_MERGE_C R12, R13, R12, RZ ;  /* 0x0000000c0d0c723e */ /* 0x000fe200048070ff */
[----:B------:R-:W4:Y:S01]  /*5670*/  LDCU UR5, c[0x0][0x3b4] ;  /* 0x00007680ff0577ac */ /* 0x000f220008000800 */
[----:B------:R-:W-:Y:S01]  /*5680*/  F2FP.SATFINITE.E4M3.F32.PACK_AB_MERGE_C R8, R9, R8, RZ ;  /* 0x000000080908723e */ /* 0x000fe200048070ff */
[----:B------:R-:W1:Y:S01]  /*5690*/  S2R R2, SR_TID.X ;  /* 0x0000000000027919 */ /* 0x000e620000002100 */
[----:B------:R-:W-:Y:S01]  /*56a0*/  F2FP.SATFINITE.E4M3.F32.PACK_AB_MERGE_C R52, R53, R52, RZ ;  /* 0x000000343534723e */ /* 0x000fe200048070ff */
[----:B------:R-:W0:Y:S01]  /*56b0*/  LDCU UR6, c[0x0][0x39c] ;  /* 0x00007380ff0677ac */ /* 0x000e220008000800 */
[----:B------:R-:W-:-:S02]  /*56c0*/  F2FP.SATFINITE.E4M3.F32.PACK_AB_MERGE_C R48, R49, R48, RZ ;  /* 0x000000303130723e */ /* 0x000fc400048070ff */
[----:B------:R-:W-:Y:S01]  /*56d0*/  F2FP.SATFINITE.E4M3.F32.PACK_AB_MERGE_C R28, R29, R28, RZ ;  /* 0x0000001c1d1c723e */ /* 0x000fe200048070ff */
[----:B------:R-:W0:Y:S01]  /*56e0*/  LDCU UR14, c[0x0][0x39c] ;  /* 0x00007380ff0e77ac */ /* 0x000e220008000800 */
[----:B------:R-:W-:Y:S02]  /*56f0*/  F2FP.SATFINITE.E4M3.F32.PACK_AB_MERGE_C R10, R11, R10, RZ ;  /* 0x0000000a0b0a723e */ /* 0x000fe400048070ff */
[----:B------:R-:W-:Y:S02]  /*5700*/  LOP3.LUT R17, R4, 0xffff, RZ, 0xc0, !PT ;  /* 0x0000ffff04117812 */ /* 0x000fe400078ec0ff */
[----:B------:R-:W-:Y:S02]  /*5710*/  LOP3.LUT R29, R44, 0xffff, RZ, 0xc0, !PT ;  /* 0x0000ffff2c1d7812 */ /* 0x000fe400078ec0ff */
[----:B------:R-:W-:Y:S02]  /*5720*/  LOP3.LUT R12, R12, 0xffff, RZ, 0xc0, !PT ;  /* 0x0000ffff0c0c7812 */ /* 0x000fe400078ec0ff */
[----:B------:R-:W-:-:S02]  /*5730*/  LOP3.LUT R11, R8, 0xffff, RZ, 0xc0, !PT ;  /* 0x0000ffff080b7812 */ /* 0x000fc400078ec0ff */
[----:B------:R-:W-:Y:S02]  /*5740*/  LOP3.LUT R52, R52, 0xffff, RZ, 0xc0, !PT ;  /* 0x0000ffff34347812 */ /* 0x000fe400078ec0ff */
[----:B------:R-:W-:Y:S02]  /*5750*/  LOP3.LUT R21, R48, 0xffff, RZ, 0xc0, !PT ;  /* 0x0000ffff30157812 */ /* 0x000fe400078ec0ff */
[--C-:B-----5:R-:W-:Y:S02]  /*5760*/  PRMT R3, R17, 0x3340, R0.reuse ;  /* 0x0000334011037816 */ /* 0x120fe40000000000 */
[----:B------:R-:W-:Y:S02]  /*5770*/  PRMT R5, R29, 0x3340, R0 ;  /* 0x000033401d057816 */ /* 0x000fe40000000000 */
[----:B------:R-:W-:Y:S02]  /*5780*/  PRMT R0, R12, 0x3340, R11 ;  /* 0x000033400c007816 */ /* 0x000fe4000000000b */
[----:B------:R-:W-:-:S02]  /*5790*/  PRMT R4, R52, 0x3340, R21 ;  /* 0x0000334034047816 */ /* 0x000fc40000000015 */
[----:B------:R-:W-:Y:S02]  /*57a0*/  F2FP.SATFINITE.E4M3.F32.PACK_AB_MERGE_C R14, R15, R14, RZ ;  /* 0x0000000e0f0e723e */ /* 0x000fe400048070ff */
[----:B------:R-:W-:Y:S01]  /*57b0*/  F2FP.SATFINITE.E4M3.F32.PACK_AB_MERGE_C R6, R7, R6, RZ ;  /* 0x000000060706723e */ /* 0x000fe200048070ff */
[----:B-1----:R-:W-:Y:S01]  /*57c0*/  IMAD.SHL.U32 R7, R2, 0x400, RZ ;  /* 0x0000040002077824 */ /* 0x002fe200078e00ff */
[----:B------:R-:W-:Y:S01]  /*57d0*/  PRMT R0, R0, 0x5410, R3 ;  /* 0x0000541000007816 */ /* 0x000fe20000000003 */
[----:B------:R-:W-:Y:S01]  /*57e0*/  IMAD.SHL.U32 R8, R2, 0x4, RZ ;  /* 0x0000000402087824 */ /* 0x000fe200078e00ff */
[----:B------:R-:W-:Y:S02]  /*57f0*/  F2FP.SATFINITE.E4M3.F32.PACK_AB_MERGE_C R68, R69, R68, RZ ;  /* 0x000000444544723e */ /* 0x000fe400048070ff */
[----:B------:R-:W-:Y:S02]  /*5800*/  F2FP.SATFINITE.E4M3.F32.PACK_AB_MERGE_C R64, R65, R64, RZ ;  /* 0x000000404140723e */ /* 0x000fe400048070ff */
[----:B------:R-:W-:-:S02]  /*5810*/  F2FP.SATFINITE.E4M3.F32.PACK_AB_MERGE_C R60, R61, R60, RZ ;  /* 0x0000003c3d3c723e */ /* 0x000fc400048070ff */
[----:B------:R-:W-:Y:S02]  /*5820*/  F2FP.SATFINITE.E4M3.F32.PACK_AB_MERGE_C R54, R55, R54, RZ ;  /* 0x000000363736723e */ /* 0x000fe400048070ff */
[----:B------:R-:W-:Y:S02]  /*5830*/  F2FP.SATFINITE.E4M3.F32.PACK_AB_MERGE_C R50, R51, R50, RZ ;  /* 0x000000323332723e */ /* 0x000fe400048070ff */
[----:B------:R-:W-:Y:S02]  /*5840*/  F2FP.SATFINITE.E4M3.F32.PACK_AB_MERGE_C R46, R47, R46, RZ ;  /* 0x0000002e2f2e723e */ /* 0x000fe400048070ff */
[----:B------:R-:W-:Y:S01]  /*5850*/  PRMT R3, R4, 0x5410, R5 ;  /* 0x0000541004037816 */ /* 0x000fe20000000005 */
[----:B------:R-:W-:Y:S01]  /*5860*/  IMAD.SHL.U32 R4, R2, 0x20, RZ ;  /* 0x0000002002047824 */ /* 0x000fe200078e00ff */
[----:B------:R-:W-:Y:S02]  /*5870*/  F2FP.SATFINITE.E4M3.F32.PACK_AB_MERGE_C R24, R25, R24, RZ ;  /* 0x000000181918723e */ /* 0x000fe400048070ff */
[----:B------:R-:W-:-:S02]  /*5880*/  LOP3.LUT R19, R14, 0xffff, RZ, 0xc0, !PT ;  /* 0x0000ffff0e137812 */ /* 0x000fc400078ec0ff */
[----:B------:R-:W-:Y:S02]  /*5890*/  LOP3.LUT R20, R10, 0xffff, RZ, 0xc0, !PT ;  /* 0x0000ffff0a147812 */ /* 0x000fe400078ec0ff */
[----:B------:R-:W-:Y:S02]  /*58a0*/  LOP3.LUT R44, R6, 0xffff, RZ, 0xc0, !PT ;  /* 0x0000ffff062c7812 */ /* 0x000fe400078ec0ff */
[----:B------:R-:W-:Y:S02]  /*58b0*/  LOP3.LUT R68, R68, 0xffff, RZ, 0xc0, !PT ;  /* 0x0000ffff44447812 */ /* 0x000fe400078ec0ff */
[----:B------:R-:W-:Y:S02]  /*58c0*/  LOP3.LUT R23, R64, 0xffff, RZ, 0xc0, !PT ;  /* 0x0000ffff40177812 */ /* 0x000fe400078ec0ff */
[----:B------:R-:W-:Y:S02]  /*58d0*/  LOP3.LUT R60, R60, 0xffff, RZ, 0xc0, !PT ;  /* 0x0000ffff3c3c7812 */ /* 0x000fe400078ec0ff */
[----:B------:R-:W-:-:S02]  /*58e0*/  LOP3.LUT R54, R54, 0xffff, RZ, 0xc0, !PT ;  /* 0x0000ffff36367812 */ /* 0x000fc400078ec0ff */
[----:B------:R-:W-:Y:S02]  /*58f0*/  LOP3.LUT R25, R50, 0xffff, RZ, 0xc0, !PT ;  /* 0x0000ffff32197812 */ /* 0x000fe400078ec0ff */
[----:B------:R-:W-:Y:S02]  /*5900*/  LOP3.LUT R46, R46, 0xffff, RZ, 0xc0, !PT ;  /* 0x0000ffff2e2e7812 */ /* 0x000fe400078ec0ff */
[----:B------:R-:W-:Y:S02]  /*5910*/  F2FP.SATFINITE.E4M3.F32.PACK_AB_MERGE_C R70, R71, R70, RZ ;  /* 0x000000464746723e */ /* 0x000fe400048070ff */
[----:B------:R-:W-:Y:S02]  /*5920*/  F2FP.SATFINITE.E4M3.F32.PACK_AB_MERGE_C R66, R67, R66, RZ ;  /* 0x000000424342723e */ /* 0x000fe400048070ff */
[----:B------:R-:W-:Y:S02]  /*5930*/  F2FP.SATFINITE.E4M3.F32.PACK_AB_MERGE_C R62, R63, R62, RZ ;  /* 0x0000003e3f3e723e */ /* 0x000fe400048070ff */
[----:B------:R-:W-:-:S02]  /*5940*/  LOP3.LUT R13, R2, 0x1e0, RZ, 0xc0, !PT ;  /* 0x000001e0020d7812 */ /* 0x000fc400078ec0ff */
[----:B------:R-:W-:Y:S02]  /*5950*/  LOP3.LUT R4, R4, 0x60, RZ, 0xc0, !PT ;  /* 0x0000006004047812 */ /* 0x000fe400078ec0ff */
[----:B------:R-:W-:Y:S02]  /*5960*/  LOP3.LUT R16, R7, 0x61fc, R8, 0xc8, !PT ;  /* 0x000061fc07107812 */ /* 0x000fe400078ec808 */
[--C-:B------:R-:W-:Y:S01]  /*5970*/  PRMT R5, R44, 0x3340, R1.reuse ;  /* 0x000033402c057816 */ /* 0x100fe20000000001 */
[----:B------:R-:W-:Y:S01]  /*5980*/  IMAD R13, R13, 0x10, R4 ;  /* 0x000000100d0d7824 */ /* 0x000fe200078e0204 */
[----:B------:R-:W-:Y:S02]  /*5990*/  PRMT R6, R19, 0x3340, R20 ;  /* 0x0000334013067816 */ /* 0x000fe40000000014 */
[----:B------:R-:W-:Y:S02]  /*59a0*/  F2FP.SATFINITE.E4M3.F32.PACK_AB_MERGE_C R26, R27, R26, RZ ;  /* 0x0000001a1b1a723e */ /* 0x000fe400048070ff */
[----:B------:R-:W-:-:S02]  /*59b0*/  PRMT R8, R46, 0x3340, R1 ;  /* 0x000033402e087816 */ /* 0x000fc40000000001 */
[----:B------:R-:W-:Y:S02]  /*59c0*/  PRMT R10, R60, 0x3340, R1 ;  /* 0x000033403c0a7816 */ /* 0x000fe40000000001 */
[----:B------:R-:W-:Y:S02]  /*59d0*/  PRMT R7, R54, 0x3340, R25 ;  /* 0x0000334036077816 */ /* 0x000fe40000000019 */
[----:B------:R-:W-:Y:S02]  /*59e0*/  PRMT R9, R68, 0x3340, R23 ;  /* 0x0000334044097816 */ /* 0x000fe40000000017 */
[----:B------:R-:W-:Y:S02]  /*59f0*/  LOP3.LUT R70, R70, 0xffff, RZ, 0xc0, !PT ;  /* 0x0000ffff46467812 */ /* 0x000fe400078ec0ff */
[----:B------:R-:W-:Y:S02]  /*5a00*/  LOP3.LUT R27, R66, 0xffff, RZ, 0xc0, !PT ;  /* 0x0000ffff421b7812 */ /* 0x000fe400078ec0ff */
[----:B------:R-:W-:-:S02]  /*5a10*/  LOP3.LUT R62, R62, 0xffff, RZ, 0xc0, !PT ;  /* 0x0000ffff3e3e7812 */ /* 0x000fc400078ec0ff */
[----:B------:R-:W-:Y:S02]  /*5a20*/  PRMT R6, R6, 0x5410, R5 ;  /* 0x0000541006067816 */ /* 0x000fe40000000005 */
[----:B------:R-:W-:Y:S02]  /*5a30*/  PRMT R5, R7, 0x5410, R8 ;  /* 0x0000541007057816 */ /* 0x000fe40000000008 */
[----:B------:R-:W-:Y:S02]  /*5a40*/  PRMT R4, R9, 0x5410, R10 ;  /* 0x0000541009047816 */ /* 0x000fe4000000000a */
[----:B------:R-:W-:Y:S02]  /*5a50*/  PRMT R10, R62, 0x3340, R1 ;  /* 0x000033403e0a7816 */ /* 0x000fe40000000001 */
[----:B------:R-:W-:Y:S02]  /*5a60*/  PRMT R7, R70, 0x3340, R27 ;  /* 0x0000334046077816 */ /* 0x000fe4000000001b */
[----:B------:R-:W-:-:S02]  /*5a70*/  F2FP.SATFINITE.E4M3.F32.PACK_AB_MERGE_C R36, R37, R36, RZ ;  /* 0x000000242524723e */ /* 0x000fc400048070ff */
[----:B------:R-:W-:Y:S02]  /*5a80*/  F2FP.SATFINITE.E4M3.F32.PACK_AB_MERGE_C R32, R33, R32, RZ ;  /* 0x000000202120723e */ /* 0x000fe400048070ff */
[----:B------:R-:W-:Y:S02]  /*5a90*/  F2FP.SATFINITE.E4M3.F32.PACK_AB_MERGE_C R30, R31, R30, RZ ;  /* 0x0000001e1f1e723e */ /* 0x000fe400048070ff */
[----:B------:R-:W-:Y:S02]  /*5aa0*/  PRMT R7, R7, 0x5410, R10 ;  /* 0x0000541007077816 */ /* 0x000fe4000000000a */
[----:B------:R-:W-:Y:S02]  /*5ab0*/  LOP3.LUT R48, R28, 0xffff, RZ, 0xc0, !PT ;  /* 0x0000ffff1c307812 */ /* 0x000fe400078ec0ff */
[----:B------:R-:W-:Y:S02]  /*5ac0*/  LOP3.LUT R36, R36, 0xffff, RZ, 0xc0, !PT ;  /* 0x0000ffff24247812 */ /* 0x000fe400078ec0ff */
[----:B------:R-:W-:-:S02]  /*5ad0*/  LOP3.LUT R31, R32, 0xffff, RZ, 0xc0, !PT ;  /* 0x0000ffff201f7812 */ /* 0x000fc400078ec0ff */
[----:B------:R-:W-:Y:S02]  /*5ae0*/  SHF.R.U32.HI R10, RZ, 0x8, R12 ;  /* 0x00000008ff0a7819 */ /* 0x000fe4000001160c */
[----:B------:R-:W-:Y:S02]  /*5af0*/  F2FP.SATFINITE.E4M3.F32.PACK_AB_MERGE_C R38, R39, R38, RZ ;  /* 0x000000262726723e */ /* 0x000fe400048070ff */
[----:B------:R-:W-:Y:S02]  /*5b00*/  SHF.R.U32.HI R11, RZ, 0x8, R11 ;  /* 0x00000008ff0b7819 */ /* 0x000fe4000001160b */
[----:B------:R-:W-:Y:S02]  /*5b10*/  SHF.R.U32.HI R12, RZ, 0x8, R17 ;  /* 0x00000008ff0c7819 */ /* 0x000fe40000011611 */
[----:B------:R-:W-:Y:S02]  /*5b20*/  PRMT R8, R48, 0x3340, R1 ;  /* 0x0000334030087816 */ /* 0x000fe40000000001 */
[----:B------:R-:W-:-:S02]  /*5b30*/  PRMT R9, R36, 0x3340, R31 ;  /* 0x0000334024097816 */ /* 0x000fc4000000001f */
[----:B------:R-:W-:Y:S02]  /*5b40*/  LOP3.LUT R38, R38, 0xffff, RZ, 0xc0, !PT ;  /* 0x0000ffff26267812 */ /* 0x000fe400078ec0ff */
[----:B------:R-:W-:Y:S02]  /*5b50*/  LOP3.LUT R50, R30, 0xffff, RZ, 0xc0, !PT ;  /* 0x0000ffff1e327812 */ /* 0x000fe400078ec0ff */
[----:B------:R-:W-:Y:S02]  /*5b60*/  LOP3.LUT R33, R34, 0xffff, RZ, 0xc0, !PT ;  /* 0x0000ffff22217812 */ /* 0x000fe400078ec0ff */
[----:B------:R-:W-:Y:S02]  /*5b70*/  LOP3.LUT R11, R11, 0xffff, RZ, 0xc0, !PT ;  /* 0x0000ffff0b0b7812 */ /* 0x000fe400078ec0ff */
[----:B------:R-:W-:Y:S02]  /*5b80*/  LOP3.LUT R14, R10, 0xffff, RZ, 0xc0, !PT ;  /* 0x0000ffff0a0e7812 */ /* 0x000fe400078ec0ff */
[----:B------:R-:W-:-:S02]  /*5b90*/  LOP3.LUT R12, R12, 0xffff, RZ, 0xc0, !PT ;  /* 0x0000ffff0c0c7812 */ /* 0x000fc400078ec0ff */
[----:B------:R-:W-:Y:S02]  /*5ba0*/  PRMT R9, R9, 0x5410, R8 ;  /* 0x0000541009097816 */ /* 0x000fe40000000008 */
[----:B------:R-:W-:Y:S02]  /*5bb0*/  PRMT R15, R50, 0x3340, R1 ;  /* 0x00003340320f7816 */ /* 0x000fe40000000001 */
[----:B------:R-:W-:Y:S02]  /*5bc0*/  PRMT R8, R38, 0x3340, R33 ;  /* 0x0000334026087816 */ /* 0x000fe40000000021 */
[----:B------:R-:W-:Y:S02]  /*5bd0*/  PRMT R17, R14, 0x3340, R11 ;  /* 0x000033400e117816 */ /* 0x000fe4000000000b */
[----:B------:R-:W-:Y:S02]  /*5be0*/  SHF.R.U32.HI R11, RZ, 0x8, R19 ;  /* 0x00000008ff0b7819 */ /* 0x000fe40000011613 */
[----:B------:R-:W-:-:S02]  /*5bf0*/  PRMT R8, R8, 0x5410, R15 ;  /* 0x0000541008087816 */ /* 0x000fc4000000000f */
[----:B------:R-:W-:Y:S02]  /*5c00*/  LOP3.LUT R10, R2, 0x1c, RZ, 0xc0, !PT ;  /* 0x0000001c020a7812 */ /* 0x000fe400078ec0ff */
[----:B------:R-:W-:Y:S02]  /*5c10*/  SHF.R.U32.HI R14, RZ, 0x8, R52 ;  /* 0x00000008ff0e7819 */ /* 0x000fe40000011634 */
[----:B------:R-:W-:Y:S02]  /*5c20*/  SHF.R.U32.HI R15, RZ, 0x8, R21 ;  /* 0x00000008ff0f7819 */ /* 0x000fe40000011615 */
[----:B------:R-:W-:Y:S01]  /*5c30*/  LOP3.LUT R11, R11, 0xffff, RZ, 0xc0, !PT ;  /* 0x0000ffff0b0b7812 */ /* 0x000fe200078ec0ff */
[----:B------:R-:W-:Y:S01]  /*5c40*/  IMAD.IADD R10, R10, 0x1, R13 ;  /* 0x000000010a0a7824 */ /* 0x000fe200078e020d */
[----:B------:R-:W-:Y:S02]  /*5c50*/  LOP3.LUT R15, R15, 0xffff, RZ, 0xc0, !PT ;  /* 0x0000ffff0f0f7812 */ /* 0x000fe400078ec0ff */
[----:B------:R-:W-:-:S02]  /*5c60*/  LOP3.LUT R14, R14, 0xffff, RZ, 0xc0, !PT ;  /* 0x0000ffff0e0e7812 */ /* 0x000fc400078ec0ff */
[----:B------:R-:W-:Y:S02]  /*5c70*/  SHF.R.U32.HI R13, RZ, 0x8, R44 ;  /* 0x00000008ff0d7819 */ /* 0x000fe4000001162c */
[----:B------:R-:W-:Y:S02]  /*5c80*/  PRMT R19, R14, 0x3340, R15 ;  /* 0x000033400e137816 */ /* 0x000fe4000000000f */
[----:B------:R-:W-:Y:S02]  /*5c90*/  SHF.R.U32.HI R14, RZ, 0x8, R54 ;  /* 0x00000008ff0e7819 */ /* 0x000fe40000011636 */
[----:B------:R-:W-:Y:S02]  /*5ca0*/  SHF.R.U32.HI R15, RZ, 0x8, R25 ;  /* 0x00000008ff0f7819 */ /* 0x000fe40000011619 */
[----:B------:R-:W-:Y:S02]  /*5cb0*/  LOP3.LUT R13, R13, 0xffff, RZ, 0xc0, !PT ;  /* 0x0000ffff0d0d7812 */ /* 0x000fe400078ec0ff */
[----:B------:R-:W-:-:S02]  /*5cc0*/  LOP3.LUT R15, R15, 0xffff, RZ, 0xc0, !PT ;  /* 0x0000ffff0f0f7812 */ /* 0x000fc400078ec0ff */
[----:B------:R-:W-:Y:S02]  /*5cd0*/  LOP3.LUT R14, R14, 0xffff, RZ, 0xc0, !PT ;  /* 0x0000ffff0e0e7812 */ /* 0x000fe400078ec0ff */
[----:B------:R-:W-:Y:S02]  /*5ce0*/  PRMT R22, R13, 0x3340, R22 ;  /* 0x000033400d167816 */ /* 0x000fe40000000016 */
[----:B------:R-:W-:Y:S02]  /*5cf0*/  SHF.R.U32.HI R13, RZ, 0x8, R60 ;  /* 0x00000008ff0d7819 */ /* 0x000fe4000001163c */
[----:B------:R-:W-:Y:S02]  /*5d00*/  F2FP.SATFINITE.E4M3.F32.PACK_AB_MERGE_C R72, R73, R72, RZ ;  /* 0x000000484948723e */ /* 0x000fe400048070ff */
[----:B------:R-:W-:Y:S02]  /*5d10*/  LOP3.LUT R32, R13, 0xffff, RZ, 0xc0, !PT ;  /* 0x0000ffff0d207812 */ /* 0x000fe400078ec0ff */
[----:B------:R-:W-:-:S02]  /*5d20*/  SHF.R.U32.HI R13, RZ, 0x8, R62 ;  /* 0x00000008ff0d7819 */ /* 0x000fc4000001163e */
[----:B------:R-:W-:Y:S02]  /*5d30*/  F2FP.SATFINITE.E4M3.F32.PACK_AB_MERGE_C R74, R75, R74, RZ ;  /* 0x0000004a4b4a723e */ /* 0x000fe400048070ff */
[----:B------:R-:W-:Y:S02]  /*5d40*/  LOP3.LUT R34, R13, 0xffff, RZ, 0xc0, !PT ;  /* 0x0000ffff0d227812 */ /* 0x000fe400078ec0ff */
[----:B------:R-:W-:Y:S02]  /*5d50*/  SHF.R.U32.HI R13, RZ, 0x8, R50 ;  /* 0x00000008ff0d7819 */ /* 0x000fe40000011632 */
[----:B------:R-:W-:Y:S02]  /*5d60*/  LOP3.LUT R40, R40, 0xffff, RZ, 0xc0, !PT ;  /* 0x0000ffff28287812 */ /* 0x000fe400078ec0ff */
[----:B------:R-:W-:Y:S02]  /*5d70*/  F2FP.SATFINITE.E4M3.F32.PACK_AB_MERGE_C R56, R57, R56, RZ ;  /* 0x000000383938723e */ /* 0x000fe400048070ff */
[----:B------:R-:W-:-:S02]  /*5d80*/  PRMT R32, R32, 0x3340, R1 ;  /* 0x0000334020207816 */ /* 0x000fc40000000001 */
[----:B------:R-:W-:Y:S02]  /*5d90*/  F2FP.SATFINITE.E4M3.F32.PACK_AB_MERGE_C R42, R43, R42, RZ ;  /* 0x0000002a2b2a723e */ /* 0x000fe400048070ff */
[----:B------:R-:W-:Y:S02]  /*5da0*/  F2FP.SATFINITE.E4M3.F32.PACK_AB_MERGE_C R58, R59, R58, RZ ;  /* 0x0000003a3b3a723e */ /* 0x000fe400048070ff */
[----:B------:R-:W-:Y:S02]  /*5db0*/  LOP3.LUT R42, R42, 0xffff, RZ, 0xc0, !PT ;  /* 0x0000ffff2a2a7812 */ /* 0x000fe400078ec0ff */
[----:B------:R-:W-:Y:S02]  /*5dc0*/  LOP3.LUT R24, R24, 0xffff, RZ, 0xc0, !PT ;  /* 0x0000ffff18187812 */ /* 0x000fe400078ec0ff */
[----:B------:R-:W-:Y:S02]  /*5dd0*/  LOP3.LUT R58, R58, 0xffff, RZ, 0xc0, !PT ;  /* 0x0000ffff3a3a7812 */ /* 0x000fe400078ec0ff */
[----:B------:R-:W-:-:S02]  /*5de0*/  PRMT R5, R5, 0x4210, R42 ;  /* 0x0000421005057816 */ /* 0x000fc4000000002a */
[----:B--2---:R-:W-:Y:S02]  /*5df0*/  LOP3.LUT R30, R16, 0x60, R18, 0x78, !PT ;  /* 0x00000060101e7812 */ /* 0x004fe400078e7812 */
[----:B------:R-:W-:Y:S02]  /*5e00*/  PRMT R18, R12, 0x3340, R1 ;  /* 0x000033400c127816 */ /* 0x000fe40000000001 */
[----:B------:R-:W-:Y:S02]  /*5e10*/  SHF.R.U32.HI R16, RZ, 0x8, R29 ;  /* 0x00000008ff107819 */ /* 0x000fe4000001161d */
[----:B------:R-:W-:Y:S02]  /*5e20*/  SHF.R.U32.HI R12, RZ, 0x8, R20 ;  /* 0x00000008ff0c7819 */ /* 0x000fe40000011614 */
[----:B------:R-:W-:Y:S02]  /*5e30*/  LOP3.LUT R16, R16, 0xffff, RZ, 0xc0, !PT ;  /* 0x0000ffff10107812 */ /* 0x000fe400078ec0ff */
[----:B------:R-:W-:-:S02]  /*5e40*/  LOP3.LUT R12, R12, 0xffff, RZ, 0xc0, !PT ;  /* 0x0000ffff0c0c7812 */ /* 0x000fc400078ec0ff */
[----:B------:R-:W-:Y:S02]  /*5e50*/  PRMT R20, R16, 0x3340, R1 ;  /* 0x0000334010147816 */ /* 0x000fe40000000001 */
[----:B------:R-:W-:Y:S02]  /*5e60*/  PRMT R21, R11, 0x3340, R12 ;  /* 0x000033400b157816 */ /* 0x000fe4000000000c */
[----:B------:R-:W-:Y:S02]  /*5e70*/  SHF.R.U32.HI R16, RZ, 0x8, R46 ;  /* 0x00000008ff107819 */ /* 0x000fe4000001162e */
[----:B------:R-:W-:Y:S02]  /*5e80*/  SHF.R.U32.HI R11, RZ, 0x8, R68 ;  /* 0x00000008ff0b7819 */ /* 0x000fe40000011644 */
[----:B------:R-:W-:Y:S02]  /*5e90*/  SHF.R.U32.HI R12, RZ, 0x8, R23 ;  /* 0x00000008ff0c7819 */ /* 0x000fe40000011617 */
[----:B------:R-:W-:-:S02]  /*5ea0*/  LOP3.LUT R16, R16, 0xffff, RZ, 0xc0, !PT ;  /* 0x0000ffff10107812 */ /* 0x000fc400078ec0ff */
[----:B------:R-:W-:Y:S02]  /*5eb0*/  LOP3.LUT R12, R12, 0xffff, RZ, 0xc0, !PT ;  /* 0x0000ffff0c0c7812 */ /* 0x000fe400078ec0ff */
[----:B------:R-:W-:Y:S02]  /*5ec0*/  LOP3.LUT R11, R11, 0xffff, RZ, 0xc0, !PT ;  /* 0x0000ffff0b0b7812 */ /* 0x000fe400078ec0ff */
[----:B------:R-:W-:Y:S02]  /*5ed0*/  PRMT R28, R16, 0x3340, R1 ;  /* 0x00003340101c7816 */ /* 0x000fe40000000001 */
[----:B------:R-:W-:Y:S02]  /*5ee0*/  PRMT R25, R11, 0x3340, R12 ;  /* 0x000033400b197816 */ /* 0x000fe4000000000c */
[----:B------:R-:W-:Y:S02]  /*5ef0*/  SHF.R.U32.HI R16, RZ, 0x8, R48 ;  /* 0x00000008ff107819 */ /* 0x000fe40000011630 */
[----:B------:R-:W-:-:S02]  /*5f00*/  SHF.R.U32.HI R11, RZ, 0x8, R70 ;  /* 0x00000008ff0b7819 */ /* 0x000fc40000011646 */
[----:B------:R-:W-:Y:S02]  /*5f10*/  SHF.R.U32.HI R12, RZ, 0x8, R27 ;  /* 0x00000008ff0c7819 */ /* 0x000fe4000001161b */
[----:B------:R-:W-:Y:S02]  /*5f20*/  PRMT R23, R14, 0x3340, R15 ;  /* 0x000033400e177816 */ /* 0x000fe4000000000f */
[----:B------:R-:W-:Y:S02]  /*5f30*/  LOP3.LUT R16, R16, 0xffff, RZ, 0xc0, !PT ;  /* 0x0000ffff10107812 */ /* 0x000fe400078ec0ff */
[----:B------:R-:W-:Y:S02]  /*5f40*/  SHF.R.U32.HI R14, RZ, 0x8, R36 ;  /* 0x00000008ff0e7819 */ /* 0x000fe40000011624 */
[----:B------:R-:W-:Y:S02]  /*5f50*/  SHF.R.U32.HI R15, RZ, 0x8, R31 ;  /* 0x00000008ff0f7819 */ /* 0x000fe4000001161f */
[----:B------:R-:W-:-:S02]  /*5f60*/  LOP3.LUT R12, R12, 0xffff, RZ, 0xc0, !PT ;  /* 0x0000ffff0c0c7812 */ /* 0x000fc400078ec0ff */
[----:B------:R-:W-:Y:S02]  /*5f70*/  LOP3.LUT R11, R11, 0xffff, RZ, 0xc0, !PT ;  /* 0x0000ffff0b0b7812 */ /* 0x000fe400078ec0ff */
[----:B------:R-:W-:Y:S02]  /*5f80*/  PRMT R27, R16, 0x3340, R1 ;  /* 0x00003340101b7816 */ /* 0x000fe40000000001 */
[----:B------:R-:W-:Y:S02]  /*5f90*/  LOP3.LUT R15, R15, 0xffff, RZ, 0xc0, !PT ;  /* 0x0000ffff0f0f7812 */ /* 0x000fe400078ec0ff */
[----:B------:R-:W-:Y:S02]  /*5fa0*/  LOP3.LUT R14, R14, 0xffff, RZ, 0xc0, !PT ;  /* 0x0000ffff0e0e7812 */ /* 0x000fe400078ec0ff */
[----:B------:R-:W-:Y:S02]  /*5fb0*/  PRMT R16, R11, 0x3340, R12 ;  /* 0x000033400b107816 */ /* 0x000fe4000000000c */
[----:B------:R-:W-:-:S02]  /*5fc0*/  SHF.R.U32.HI R12, RZ, 0x8, R33 ;  /* 0x00000008ff0c7819 */ /* 0x000fc40000011621 */
[----:B------:R-:W-:Y:S02]  /*5fd0*/  SHF.R.U32.HI R11, RZ, 0x8, R38 ;  /* 0x00000008ff0b7819 */ /* 0x000fe40000011626 */
[----:B------:R-:W-:Y:S02]  /*5fe0*/  PRMT R14, R14, 0x3340, R15 ;  /* 0x000033400e0e7816 */ /* 0x000fe4000000000f */
[----:B------:R-:W-:Y:S02]  /*5ff0*/  LOP3.LUT R12, R12, 0xffff, RZ, 0xc0, !PT ;  /* 0x0000ffff0c0c7812 */ /* 0x000fe400078ec0ff */
[----:B------:R-:W-:Y:S02]  /*6000*/  LOP3.LUT R15, R11, 0xffff, RZ, 0xc0, !PT ;  /* 0x0000ffff0b0f7812 */ /* 0x000fe400078ec0ff */
[----:B------:R-:W-:Y:S02]  /*6010*/  PRMT R29, R34, 0x3340, R1 ;  /* 0x00003340221d7816 */ /* 0x000fe40000000001 */
[----:B------:R-:W-:-:S02]  /*6020*/  LOP3.LUT R34, R13, 0xffff, RZ, 0xc0, !PT ;  /* 0x0000ffff0d227812 */ /* 0x000fc400078ec0ff */
[----:B------:R-:W-:Y:S02]  /*6030*/  PRMT R12, R15, 0x3340, R12 ;  /* 0x000033400f0c7816 */ /* 0x000fe4000000000c */
[----:B------:R-:W-:Y:S02]  /*6040*/  LOP3.LUT R11, R72, 0xffff, RZ, 0xc0, !PT ;  /* 0x0000ffff480b7812 */ /* 0x000fe400078ec0ff */
[----:B------:R-:W-:Y:S01]  /*6050*/  PRMT R15, R3, 0x4210, R40 ;  /* 0x00004210030f7816 */ /* 0x000fe20000000028 */
[----:B------:R-:W-:Y:S01]  /*6060*/  BAR.SYNC.DEFER_BLOCKING 0x0 ;  /* 0x0000000000007b1d */ /* 0x000fe20000010000 */
[----:B------:R-:W-:Y:S02]  /*6070*/  PRMT R3, R34, 0x3340, R1 ;  /* 0x0000334022037816 */ /* 0x000fe40000000001 */
[----:B------:R-:W-:Y:S02]  /*6080*/  PRMT R13, R0, 0x4210, R11 ;  /* 0x00004210000d7816 */ /* 0x000fe4000000000b */
[----:B------:R-:W-:-:S02]  /*6090*/  PRMT R27, R14, 0x5410, R27 ;  /* 0x000054100e1b7816 */ /* 0x000fc4000000001b */
[----:B------:R-:W-:Y:S02]  /*60a0*/  PRMT R14, R12, 0x5410, R3 ;  /* 0x000054100c0e7816 */ /* 0x000fe40000000003 */
[----:B------:R-:W-:Y:S02]  /*60b0*/  PRMT R22, R21, 0x5410, R22 ;  /* 0x0000541015167816 */ /* 0x000fe40000000016 */
[----:B------:R-:W-:Y:S02]  /*60c0*/  LOP3.LUT R3, R74, 0xffff, RZ, 0xc0, !PT ;  /* 0x0000ffff4a037812 */ /* 0x000fe400078ec0ff */
[----:B------:R-:W-:Y:S02]  /*60d0*/  PRMT R32, R25, 0x5410, R32 ;  /* 0x0000541019207816 */ /* 0x000fe40000000020 */
[----:B------:R-:W-:Y:S02]  /*60e0*/  PRMT R18, R17, 0x5410, R18 ;  /* 0x0000541011127816 */ /* 0x000fe40000000012 */
[----:B------:R-:W-:Y:S01]  /*60f0*/  PRMT R19, R19, 0x5410, R20 ;  /* 0x0000541013137816 */ /* 0x000fe20000000014 */
[----:B------:R1:W-:Y:S04]  /*6100*/  STS [R10+UR4], R13 ;  /* 0x0000000d0a007988 */ /* 0x0003e80008000804 */
[----:B------:R2:W-:Y:S01]  /*6110*/  STS [R10+UR4+0x80], R15 ;  /* 0x0000800f0a007988 */ /* 0x0005e20008000804 */
[----:B-1----:R-:W-:-:S02]  /*6120*/  PRMT R13, R6, 0x4210, R3 ;  /* 0x00004210060d7816 */ /* 0x002fc40000000003 */
[----:B--2---:R-:W-:Y:S02]  /*6130*/  PRMT R15, R22, 0x5210, R3 ;  /* 0x00005210160f7816 */ /* 0x004fe40000000003 */
[----:B------:R-:W-:Y:S02]  /*6140*/  LOP3.LUT R3, R56, 0xffff, RZ, 0xc0, !PT ;  /* 0x0000ffff38037812 */ /* 0x000fe400078ec0ff */
[----:B------:R-:W-:Y:S02]  /*6150*/  PRMT R23, R23, 0x5410, R28 ;  /* 0x0000541017177816 */ /* 0x000fe4000000001c */
[--C-:B------:R-:W-:Y:S02]  /*6160*/  PRMT R4, R4, 0x4210, R3.reuse ;  /* 0x0000421004047816 */ /* 0x100fe40000000003 */
[----:B------:R-:W-:Y:S02]  /*6170*/  PRMT R32, R32, 0x5210, R3 ;  /* 0x0000521020207816 */ /* 0x000fe40000000003 */
[----:B------:R-:W-:-:S02]  /*6180*/  LOP3.LUT R3, R26, 0xffff, RZ, 0xc0, !PT ;  /* 0x0000ffff1a037812 */ /* 0x000fc400078ec0ff */
[----:B------:R-:W-:Y:S02]  /*6190*/  PRMT R29, R16, 0x5410, R29 ;  /* 0x00005410101d7816 */ /* 0x000fe4000000001d */
[----:B------:R-:W-:Y:S02]  /*61a0*/  PRMT R11, R18, 0x5210, R11 ;  /* 0x00005210120b7816 */ /* 0x000fe4000000000b */
[----:B------:R-:W-:Y:S02]  /*61b0*/  PRMT R19, R19, 0x5210, R40 ;  /* 0x0000521013137816 */ /* 0x000fe40000000028 */
[----:B------:R-:W-:Y:S02]  /*61c0*/  PRMT R23, R23, 0x5210, R42 ;  /* 0x0000521017177816 */ /* 0x000fe4000000002a */
[----:B------:R-:W-:Y:S02]  /*61d0*/  PRMT R6, R9, 0x4210, R24 ;  /* 0x0000421009067816 */ /* 0x000fe40000000018 */
[----:B------:R-:W-:-:S02]  /*61e0*/  LOP3.LUT R0, R10, 0x20, RZ, 0x3c, !PT ;  /* 0x000000200a007812 */ /* 0x000fc400078e3cff */
[--C-:B------:R-:W-:Y:S02]  /*61f0*/  PRMT R8, R8, 0x4210, R3.reuse ;  /* 0x0000421008087816 */ /* 0x100fe40000000003 */
[----:B------:R-:W-:Y:S02]  /*6200*/  PRMT R14, R14, 0x5210, R3 ;  /* 0x000052100e0e7816 */ /* 0x000fe40000000003 */
[----:B------:R-:W-:Y:S02]  /*6210*/  PRMT R24, R27, 0x5210, R24 ;  /* 0x000052101b187816 */ /* 0x000fe40000000018 */
[--C-:B------:R-:W-:Y:S02]  /*6220*/  PRMT R12, R7, 0x4210, R58.reuse ;  /* 0x00004210070c7816 */ /* 0x100fe4000000003a */
[----:B------:R-:W-:Y:S02]  /*6230*/  LOP3.LUT R3, R10, 0x40, RZ, 0x3c, !PT ;  /* 0x000000400a037812 */ /* 0x000fe400078e3cff */
[----:B------:R-:W-:-:S02]  /*6240*/  PRMT R58, R29, 0x5210, R58 ;  /* 0x000052101d3a7816 */ /* 0x000fc4000000003a */
[----:B------:R-:W-:Y:S01]  /*6250*/  LOP3.LUT R7, R10, 0x60, RZ, 0x3c, !PT ;  /* 0x000000600a077812 */ /* 0x000fe200078e3cff */
[----:B------:R-:W-:Y:S04]  /*6260*/  STS [R10+UR4+0x100], R11 ;  /* 0x0001000b0a007988 */ /* 0x000fe80008000804 */
[----:B------:R1:W-:Y:S04]  /*6270*/  STS [R10+UR4+0x180], R19 ;  /* 0x000180130a007988 */ /* 0x0003e80008000804 */
[----:B------:R-:W-:Y:S04]  /*6280*/  STS [R0+UR4+0x2000], R13 ;  /* 0x0020000d00007988 */ /* 0x000fe80008000804 */
[----:B------:R-:W-:Y:S04]  /*6290*/  STS [R0+UR4+0x2100], R15 ;  /* 0x0021000f00007988 */ /* 0x000fe80008000804 */
[----:B------:R-:W-:Y:S04]  /*62a0*/  STS [R0+UR4+0x2080], R5 ;  /* 0x0020800500007988 */ /* 0x000fe80008000804 */
[----:B------:R2:W-:Y:S04]  /*62b0*/  STS [R0+UR4+0x2180], R23 ;  /* 0x0021801700007988 */ /* 0x0005e80008000804 */
[----:B------:R-:W-:Y:S04]  /*62c0*/  STS [R3+UR4+0x4000], R4 ;  /* 0x0040000403007988 */ /* 0x000fe80008000804 */
[----:B------:R-:W-:Y:S01]  /*62d0*/  STS [R3+UR4+0x4100], R32 ;  /* 0x0041002003007988 */ /* 0x000fe20008000804 */
[----:B-1----:R-:W-:Y:S01]  /*62e0*/  SHF.R.U32.HI R19, RZ, 0x6, R2 ;  /* 0x00000006ff137819 */ /* 0x002fe20000011602 */
[----:B--2---:R-:W1:Y:S02]  /*62f0*/  LDC R0, c[0x0][0x3b8] ;  /* 0x0000ee00ff007b82 */ /* 0x004e640000000800 */
[----:B------:R-:W-:Y:S04]  /*6300*/  STS [R3+UR4+0x4080], R6 ;  /* 0x0040800603007988 */ /* 0x000fe80008000804 */
[----:B------:R-:W-:Y:S04]  /*6310*/  STS [R3+UR4+0x4180], R24 ;  /* 0x0041801803007988 */ /* 0x000fe80008000804 */
[----:B------:R4:W-:Y:S04]  /*6320*/  STS [R7+UR4+0x6000], R12 ;  /* 0x0060000c07007988 */ /* 0x0009e80008000804 */
[----:B------:R-:W-:Y:S04]  /*6330*/  STS [R7+UR4+0x6100], R58 ;  /* 0x0061003a07007988 */ /* 0x000fe80008000804 */
[----:B------:R-:W-:Y:S04]  /*6340*/  STS [R7+UR4+0x6080], R8 ;  /* 0x0060800807007988 */ /* 0x000fe80008000804 */
[----:B------:R2:W-:Y:S01]  /*6350*/  STS [R7+UR4+0x6180], R14 ;  /* 0x0061800e07007988 */ /* 0x0005e20008000804 */
[----:B------:R-:W-:Y:S01]  /*6360*/  BAR.SYNC.DEFER_BLOCKING 0x0 ;  /* 0x0000000000007b1d */ /* 0x000fe20000010000 */
[----:B------:R-:W-:-:S02]  /*6370*/  SGXT.U32 R19, R19, 0x3 ;  /* 0x000000031313781a */ /* 0x000fc40000000000 */
[----:B0-----:R-:W-:Y:S02]  /*6380*/  ISETP.GE.AND P0, PT, R35, UR10, PT ;  /* 0x0000000a23007c0c */ /* 0x001fe4000bf06270 */
[----:B---3--:R-:W-:Y:S01]  /*6390*/  LOP3.LUT R13, R41, 0x1d0, R19, 0xfe, !PT ;  /* 0x000001d0290d7812 */ /* 0x008fe200078efe13 */
[----:B------:R-:W0:Y:S04]  /*63a0*/  LDS R6, [R30+UR4] ;  /* 0x000000041e067984 */ /* 0x000e280008000800 */
[----:B------:R-:W3:Y:S04]  /*63b0*/  LDS R5, [R30+UR4+0x200] ;  /* 0x000200041e057984 */ /* 0x000ee80008000800 */
[----:B------:R-:W0:Y:S01]  /*63c0*/  LDS R3, [R30+UR4+0x400] ;  /* 0x000400041e037984 */ /* 0x000e220008000800 */
[----:B------:R-:W-:Y:S01]  /*63d0*/  ISETP.LT.AND P5, PT, R13, UR7, !P0 ;  /* 0x000000070d007c0c */ /* 0x000fe2000c7a1270 */
[----:B----4-:R-:W-:Y:S01]  /*63e0*/  IMAD R12, R35, UR5, RZ ;  /* 0x00000005230c7c24 */ /* 0x010fe2000f8e02ff */
[C---:B------:R-:W-:Y:S01]  /*63f0*/  LEA.HI R17, R2.reuse, 0x8, RZ, 0x1a ;  /* 0x0000000802117811 */ /* 0x040fe200078fd0ff */
[----:B------:R-:W4:Y:S01]  /*6400*/  LDS R13, [R30+UR4+0x600] ;  /* 0x000600041e0d7984 */ /* 0x000f220008000800 */
[----:B------:R-:W-:Y:S01]  /*6410*/  LEA.HI R23, R2, 0x18, RZ, 0x1a ;  /* 0x0000001802177811 */ /* 0x000fe200078fd0ff */
[----:B------:R-:W0:Y:S01]  /*6420*/  LDCU UR5, c[0x0][0x39c] ;  /* 0x00007380ff0577ac */ /* 0x000e220008000800 */
[C---:B------:R-:W-:Y:S01]  /*6430*/  LOP3.LUT R11, R41.reuse, R19, RZ, 0xfc, !PT ;  /* 0x00000013290b7212 */ /* 0x040fe200078efcff */
[C---:B------:R-:W-:Y:S01]  /*6440*/  IMAD.IADD R17, R41.reuse, 0x1, R17 ;  /* 0x0000000129117824 */ /* 0x040fe200078e0211 */
[----:B------:R-:W-:Y:S01]  /*6450*/  IADD3 R10, P1, PT, R12, UR8, RZ ;  /* 0x000000080c0a7c10 */ /* 0x000fe2000ff3e0ff */
[C---:B------:R-:W-:Y:S01]  /*6460*/  IMAD.IADD R23, R41.reuse, 0x1, R23 ;  /* 0x0000000129177824 */ /* 0x040fe200078e0217 */
[C-C-:B------:R-:W-:Y:S01]  /*6470*/  LOP3.LUT R47, R41.reuse, 0x1f0, R19.reuse, 0xfe, !PT ;  /* 0x000001f0292f7812 */ /* 0x140fe200078efe13 */
[----:B------:R-:W0:Y:S01]  /*6480*/  LDCU UR7, c[0x0][0x39c] ;  /* 0x00007380ff0777ac */ /* 0x000e220008000800 */
[----:B------:R-:W-:-:S02]  /*6490*/  LOP3.LUT R46, R41, 0x1e0, R19, 0xfe, !PT ;  /* 0x000001e0292e7812 */ /* 0x000fc400078efe13 */
[C-C-:B------:R-:W-:Y:S02]  /*64a0*/  LOP3.LUT R18, R41.reuse, 0x1c0, R19.reuse, 0xfe, !PT ;  /* 0x000001c029127812 */ /* 0x140fe400078efe13 */
[C-C-:B------:R-:W-:Y:S02]  /*64b0*/  LOP3.LUT R49, R41.reuse, 0x1b0, R19.reuse, 0xfe, !PT ;  /* 0x000001b029317812 */ /* 0x140fe400078efe13 */
[C-C-:B------:R-:W-:Y:S02]  /*64c0*/  LOP3.LUT R50, R41.reuse, 0x1a0, R19.reuse, 0xfe, !PT ;  /* 0x000001a029327812 */ /* 0x140fe400078efe13 */
[C-C-:B------:R-:W-:Y:S02]  /*64d0*/  LOP3.LUT R48, R41.reuse, 0x190, R19.reuse, 0xfe, !PT ;  /* 0x0000019029307812 */ /* 0x140fe400078efe13 */
[C-C-:B--2---:R-:W-:Y:S02]  /*64e0*/  LOP3.LUT R7, R41.reuse, 0x180, R19.reuse, 0xfe, !PT ;  /* 0x0000018029077812 */ /* 0x144fe400078efe13 */
[----:B------:R-:W-:-:S02]  /*64f0*/  LOP3.LUT R8, R41, 0x170, R19, 0xfe, !PT ;  /* 0x0000017029087812 */ /* 0x000fc400078efe13 */
[C-C-:B------:R-:W-:Y:S02]  /*6500*/  LOP3.LUT R4, R41.reuse, 0x160, R19.reuse, 0xfe, !PT ;  /* 0x0000016029047812 */ /* 0x140fe400078efe13 */
[C-C-:B------:R-:W-:Y:S02]  /*6510*/  LOP3.LUT R9, R41.reuse, 0x150, R19.reuse, 0xfe, !PT ;  /* 0x0000015029097812 */ /* 0x140fe400078efe13 */
[C-C-:B------:R-:W-:Y:S02]  /*6520*/  LOP3.LUT R25, R41.reuse, 0x140, R19.reuse, 0xfe, !PT ;  /* 0x0000014029197812 */ /* 0x140fe400078efe13 */
[C-C-:B------:R-:W-:Y:S02]  /*6530*/  LOP3.LUT R26, R41.reuse, 0x130, R19.reuse, 0xfe, !PT ;  /* 0x00000130291a7812 */ /* 0x140fe400078efe13 */
[C-C-:B------:R-:W-:Y:S02]  /*6540*/  LOP3.LUT R27, R41.reuse, 0x120, R19.reuse, 0xfe, !PT ;  /* 0x00000120291b7812 */ /* 0x140fe400078efe13 */
        /* <DEDUP_REMOVED lines=15> */
[--C-:B------:R-:W-:Y:S02]  /*6640*/  LOP3.LUT R15, R41, 0x20, R19.reuse, 0xfe, !PT ;  /* 0x00000020290f7812 */ /* 0x100fe400078efe13 */
[----:B------:R-:W-:Y:S02]  /*6650*/  LEA.HI R2, R2, R41, RZ, 0x1a ;  /* 0x0000002902027211 */ /* 0x000fe400078fd0ff */
[----:B------:R-:W-:Y:S01]  /*6660*/  ISETP.LT.AND P3, PT, R11, UR11, !P0 ;  /* 0x0000000b0b007c0c */ /* 0x000fe2000c761270 */
[-C--:B-1----:R-:W-:Y:S01]  /*6670*/  IMAD R14, R17, R0.reuse, RZ ;  /* 0x00000000110e7224 */ /* 0x082fe200078e02ff */
[----:B------:R-:W-:Y:S01]  /*6680*/  LOP3.LUT R19, R41, 0x10, R19, 0xfe, !PT ;  /* 0x0000001029137812 */ /* 0x000fe200078efe13 */
[----:B------:R-:W-:Y:S01]  /*6690*/  IMAD R41, R11, R0, RZ ;  /* 0x000000000b297224 */ /* 0x000fe200078e02ff */
[----:B------:R-:W-:Y:S01]  /*66a0*/  LEA.HI.X.SX32 R11, R12, UR9, 0x1, P1 ;  /* 0x000000090c0b7c11 */ /* 0x000fe200088f0eff */
[----:B------:R-:W1:Y:S01]  /*66b0*/  LDCU UR8, c[0x0][0x39c] ;  /* 0x00007380ff0877ac */ /* 0x000e620008000800 */
[----:B------:R-:W-:Y:S01]  /*66c0*/  ISETP.LT.AND P1, PT, R17, UR6, !P0 ;  /* 0x0000000611007c0c */ /* 0x000fe2000c721270 */
[----:B------:R-:W2:Y:S01]  /*66d0*/  LDS R12, [R30+UR4+0x800] ;  /* 0x000800041e0c7984 */ /* 0x000ea20008000800 */
[----:B------:R-:W1:Y:S01]  /*66e0*/  LDCU UR6, c[0x0][0x39c] ;  /* 0x00007380ff0677ac */ /* 0x000e620008000800 */
[----:B------:R-:W-:Y:S01]  /*66f0*/  IADD3 R16, P2, PT, R41, R10, RZ ;  /* 0x0000000a29107210 */ /* 0x000fe20007f5e0ff */
[----:B------:R-:W-:-:S03]  /*6700*/  IMAD R21, R19, R0, RZ ;  /* 0x0000000013157224 */ /* 0x000fc600078e02ff */
[-C--:B------:R-:W-:Y:S02]  /*6710*/  LEA.HI.X.SX32 R17, R41, R11.reuse, 0x1, P2 ;  /* 0x0000000b29117211 */ /* 0x080fe400010f0eff */
[----:B------:R-:W-:Y:S02]  /*6720*/  ISETP.LT.AND P2, PT, R18, UR14, !P0 ;  /* 0x0000000e12007c0c */ /* 0x000fe4000c741270 */
[----:B------:R-:W-:Y:S02]  /*6730*/  IADD3 R18, P6, PT, R14, R10, RZ ;  /* 0x0000000a0e127210 */ /* 0x000fe40007fde0ff */
[----:B0-----:R-:W-:Y:S02]  /*6740*/  PRMT R43, R6, 0x7770, RZ ;  /* 0x00007770062b7816 */ /* 0x001fe400000000ff */
[----:B------:R-:W-:Y:S01]  /*6750*/  ISETP.LT.AND P4, PT, R19, UR5, !P0 ;  /* 0x0000000513007c0c */ /* 0x000fe2000c781270 */
[----:B------:R-:W0:Y:S01]  /*6760*/  LDCU UR5, c[0x0][0x39c] ;  /* 0x00007380ff0577ac */ /* 0x000e220008000800 */
[----:B------:R-:W-:-:S02]  /*6770*/  LEA.HI.X.SX32 R19, R14, R11, 0x1, P6 ;  /* 0x0000000b0e137211 */ /* 0x000fc400030f0eff */
[----:B---3--:R-:W-:Y:S01]  /*6780*/  PRMT R51, R5, 0x7770, RZ ;  /* 0x0000777005337816 */ /* 0x008fe200000000ff */
[----:B------:R3:W-:Y:S01]  /*6790*/  @P3 STG.E.U8 desc[UR12][R16.64], R43 ;  /* 0x0000002b10003986 */ /* 0x0007e2000c10110c */
[----:B------:R-:W-:Y:S02]  /*67a0*/  IADD3 R20, P6, PT, R21, R10, RZ ;  /* 0x0000000a15147210 */ /* 0x000fe40007fde0ff */
[----:B------:R-:W-:Y:S01]  /*67b0*/  ISETP.LT.AND P3, PT, R15, UR7, !P0 ;  /* 0x000000070f007c0c */ /* 0x000fe2000c761270 */
[----:B------:R-:W0:Y:S01]  /*67c0*/  LDCU UR7, c[0x0][0x39c] ;  /* 0x00007380ff0777ac */ /* 0x000e220008000800 */
[----:B------:R4:W-:Y:S01]  /*67d0*/  @P1 STG.E.U8 desc[UR12][R18.64], R51 ;  /* 0x0000003312001986 */ /* 0x0009e2000c10110c */
[----:B------:R-:W-:Y:S02]  /*67e0*/  LEA.HI.X.SX32 R21, R21, R11, 0x1, P6 ;  /* 0x0000000b15157211 */ /* 0x000fe400030f0eff */
[C---:B-1----:R-:W-:Y:S01]  /*67f0*/  ISETP.LT.AND P1, PT, R23.reuse, UR6, !P0 ;  /* 0x0000000617007c0c */ /* 0x042fe2000c721270 */
[----:B------:R-:W1:Y:S01]  /*6800*/  LDS R14, [R30+UR4+0xa00] ;  /* 0x000a00041e0e7984 */ /* 0x000e620008000800 */
[----:B------:R-:W-:Y:S01]  /*6810*/  IMAD R23, R23, R0, RZ ;  /* 0x0000000017177224 */ /* 0x000fe200078e02ff */
[----:B------:R-:W0:Y:S01]  /*6820*/  LDCU UR6, c[0x0][0x39c] ;  /* 0x00007380ff0677ac */ /* 0x000e220008000800 */
[----:B---3--:R-:W-:Y:S01]  /*6830*/  PRMT R43, R3, 0x7770, RZ ;  /* 0x00007770032b7816 */ /* 0x008fe200000000ff */
[----:B------:R-:W3:Y:S04]  /*6840*/  LDS R15, [R30+UR4+0xc00] ;  /* 0x000c00041e0f7984 */ /* 0x000ee80008000800 */
[----:B------:R0:W-:Y:S01]  /*6850*/  @P4 STG.E.U8 desc[UR12][R20.64], R43 ;  /* 0x0000002b14004986 */ /* 0x0001e2000c10110c */
[----:B------:R-:W-:Y:S01]  /*6860*/  IADD3 R22, P4, PT, R23, R10, RZ ;  /* 0x0000000a17167210 */ /* 0x000fe20007f9e0ff */
[----:B----4-:R-:W-:-:S02]  /*6870*/  IMAD R51, R0, 0x20, R41 ;  /* 0x0000002000337824 */ /* 0x010fc400078e0229 */
[----:B------:R-:W-:Y:S01]  /*6880*/  VIADD R19, R2, 0x28 ;  /* 0x0000002802137836 */ /* 0x000fe20000000000 */
[-C--:B------:R-:W-:Y:S01]  /*6890*/  LEA.HI.X.SX32 R23, R23, R11.reuse, 0x1, P4 ;  /* 0x0000000b17177211 */ /* 0x080fe200020f0eff */
[----:B------:R-:W4:Y:S01]  /*68a0*/  LDS R17, [R30+UR4+0xe00] ;  /* 0x000e00041e117984 */ /* 0x000f220008000800 */
[----:B------:R-:W-:Y:S01]  /*68b0*/  IADD3 R40, P4, PT, R51, R10, RZ ;  /* 0x0000000a33287210 */ /* 0x000fe20007f9e0ff */
[----:B------:R-:W-:Y:S02]  /*68c0*/  IMAD R18, R19, R0, RZ ;  /* 0x0000000013127224 */ /* 0x000fe400078e02ff */
[----:B------:R-:W3:Y:S01]  /*68d0*/  LDS R16, [R30+UR4+0x1000] ;  /* 0x001000041e107984 */ /* 0x000ee20008000800 */
[----:B0-----:R-:W-:Y:S02]  /*68e0*/  PRMT R21, R13, 0x7770, RZ ;  /* 0x000077700d157816 */ /* 0x001fe400000000ff */
[----:B------:R-:W-:Y:S01]  /*68f0*/  LEA.HI.X.SX32 R41, R51, R11, 0x1, P4 ;  /* 0x0000000b33297211 */ /* 0x000fe200020f0eff */
[----:B------:R-:W-:Y:S04]  /*6900*/  LDS R20, [R30+UR4+0x1400] ;  /* 0x001400041e147984 */ /* 0x000fe80008000800 */
[----:B------:R0:W-:Y:S01]  /*6910*/  @P1 STG.E.U8 desc[UR12][R22.64], R21 ;  /* 0x0000001516001986 */ /* 0x0001e2000c10110c */
[----:B------:R-:W-:-:S02]  /*6920*/  ISETP.LT.AND P1, PT, R42, UR7, !P0 ;  /* 0x000000072a007c0c */ /* 0x000fc4000c721270 */
[----:B------:R-:W-:Y:S02]  /*6930*/  ISETP.LT.AND P6, PT, R19, UR5, !P0 ;  /* 0x0000000513007c0c */ /* 0x000fe4000c7c1270 */
[----:B--2---:R-:W-:Y:S01]  /*6940*/  PRMT R53, R12, 0x7770, RZ ;  /* 0x000077700c357816 */ /* 0x004fe200000000ff */
[----:B------:R-:W-:Y:S01]  /*6950*/  IMAD R51, R0, 0x10, R51 ;  /* 0x0000001000337824 */ /* 0x000fe200078e0233 */
[-C--:B------:R-:W-:Y:S01]  /*6960*/  IADD3 R42, P4, PT, R18, R10.reuse, RZ ;  /* 0x0000000a122a7210 */ /* 0x080fe20007f9e0ff */
[----:B------:R-:W-:Y:S01]  /*6970*/  VIADD R19, R2, 0x38 ;  /* 0x0000003802137836 */ /* 0x000fe20000000000 */
[----:B------:R-:W2:Y:S01]  /*6980*/  LDCU UR5, c[0x0][0x39c] ;  /* 0x00007380ff0577ac */ /* 0x000ea20008000800 */
[----:B------:R-:W-:Y:S01]  /*6990*/  LDS R21, [R30+UR4+0x1800] ;  /* 0x001800041e157984 */ /* 0x000fe20008000800 */
[-C--:B------:R-:W-:Y:S02]  /*69a0*/  LEA.HI.X.SX32 R43, R18, R11.reuse, 0x1, P4 ;  /* 0x0000000b122b7211 */ /* 0x080fe400020f0eff */
[----:B-1----:R-:W-:Y:S01]  /*69b0*/  PRMT R55, R14, 0x7770, RZ ;  /* 0x000077700e377816 */ /* 0x002fe200000000ff */
[----:B------:R-:W1:Y:S01]  /*69c0*/  LDS R18, [R30+UR4+0x1200] ;  /* 0x001200041e127984 */ /* 0x000e620008000800 */
[----:B0-----:R-:W-:Y:S01]  /*69d0*/  IADD3 R22, P4, PT, R51, R10, RZ ;  /* 0x0000000a33167210 */ /* 0x001fe20007f9e0ff */
[----:B------:R-:W0:Y:S02]  /*69e0*/  LDCU UR7, c[0x0][0x39c] ;  /* 0x00007380ff0777ac */ /* 0x000e240008000800 */
[----:B------:R2:W-:Y:S01]  /*69f0*/  @P3 STG.E.U8 desc[UR12][R40.64], R53 ;  /* 0x0000003528003986 */ /* 0x0005e2000c10110c */
[C---:B------:R-:W-:Y:S01]  /*6a00*/  ISETP.LT.AND P3, PT, R19.reuse, UR6, !P0 ;  /* 0x0000000613007c0c */ /* 0x040fe2000c761270 */
[----:B------:R-:W-:Y:S01]  /*6a10*/  IMAD R19, R19, R0, RZ ;  /* 0x0000000013137224 */ /* 0x000fe200078e02ff */
[----:B------:R-:W-:Y:S01]  /*6a20*/  LEA.HI.X.SX32 R23, R51, R11, 0x1, P4 ;  /* 0x0000000b33177211 */ /* 0x000fe200020f0eff */
[----:B------:R0:W-:Y:S01]  /*6a30*/  @P6 STG.E.U8 desc[UR12][R42.64], R55 ;  /* 0x000000372a006986 */ /* 0x0001e2000c10110c */
[----:B------:R-:W1:Y:S02]  /*6a40*/  LDCU UR6, c[0x0][0x39c] ;  /* 0x00007380ff0677ac */ /* 0x000e640008000800 */
[----:B--2---:R-:W-:-:S04]  /*6a50*/  IADD3 R40, P4, PT, R19, R10, RZ ;  /* 0x0000000a13287210 */ /* 0x004fc80007f9e0ff */
[----:B------:R-:W-:Y:S02]  /*6a60*/  LEA.HI.X.SX32 R41, R19, R11, 0x1, P4 ;  /* 0x0000000b13297211 */ /* 0x000fe400020f0eff */
[----:B------:R-:W2:Y:S01]  /*6a70*/  LDS R19, [R30+UR4+0x1600] ;  /* 0x001600041e137984 */ /* 0x000ea20008000800 */
[----:B------:R-:W-:Y:S01]  /*6a80*/  ISETP.LT.AND P6, PT, R45, UR8, !P0 ;  /* 0x000000082d007c0c */ /* 0x000fe2000c7c1270 */
[----:B0-----:R-:W-:Y:S01]  /*6a90*/  VIADD R43, R2, 0x48 ;  /* 0x00000048022b7836 */ /* 0x001fe20000000000 */
[----:B---3--:R-:W-:Y:S01]  /*6aa0*/  PRMT R45, R15, 0x7770, RZ ;  /* 0x000077700f2d7816 */ /* 0x008fe200000000ff */
[----:B------:R-:W0:Y:S01]  /*6ab0*/  LDCU UR8, c[0x0][0x39c] ;  /* 0x00007380ff0877ac */ /* 0x000e220008000800 */
[----:B----4-:R-:W-:Y:S01]  /*6ac0*/  PRMT R53, R17, 0x7770, RZ ;  /* 0x0000777011357816 */ /* 0x010fe200000000ff */
[----:B------:R-:W-:Y:S02]  /*6ad0*/  IMAD R51, R0, 0x10, R51 ;  /* 0x0000001000337824 */ /* 0x000fe400078e0233 */
[----:B------:R-:W-:Y:S01]  /*6ae0*/  @P1 STG.E.U8 desc[UR12][R22.64], R45 ;  /* 0x0000002d16001986 */ /* 0x000fe2000c10110c */
[C---:B------:R-:W-:Y:S01]  /*6af0*/  IMAD R52, R43.reuse, R0, RZ ;  /* 0x000000002b347224 */ /* 0x040fe200078e02ff */
[----:B------:R-:W-:Y:S01]  /*6b00*/  ISETP.LT.AND P1, PT, R43, UR5, !P0 ;  /* 0x000000052b007c0c */ /* 0x000fe2000c721270 */
[----:B------:R-:W3:Y:S01]  /*6b10*/  LDCU UR5, c[0x0][0x39c] ;  /* 0x00007380ff0577ac */ /* 0x000ee20008000800 */
[----:B------:R4:W-:Y:S01]  /*6b20*/  @P3 STG.E.U8 desc[UR12][R40.64], R53 ;  /* 0x0000003528003986 */ /* 0x0009e2000c10110c */
[----:B------:R-:W-:-:S03]  /*6b30*/  IADD3 R42, P3, PT, R51, R10, RZ ;  /* 0x0000000a332a7210 */ /* 0x000fc60007f7e0ff */
[----:B------:R-:W3:Y:S01]  /*6b40*/  LDS R23, [R30+UR4+0x1a00] ;  /* 0x001a00041e177984 */ /* 0x000ee20008000800 */
[-C--:B------:R-:W-:Y:S02]  /*6b50*/  LEA.HI.X.SX32 R43, R51, R11.reuse, 0x1, P3 ;  /* 0x0000000b332b7211 */ /* 0x080fe400018f0eff */
[----:B------:R-:W-:Y:S01]  /*6b60*/  PRMT R55, R16, 0x7770, RZ ;  /* 0x0000777010377816 */ /* 0x000fe200000000ff */
[----:B------:R-:W3:Y:S01]  /*6b70*/  LDS R22, [R30+UR4+0x1c00] ;  /* 0x001c00041e167984 */ /* 0x000ee20008000800 */
[-C--:B----4-:R-:W-:Y:S02]  /*6b80*/  IADD3 R40, P4, PT, R52, R10.reuse, RZ ;  /* 0x0000000a34287210 */ /* 0x090fe40007f9e0ff */
[----:B-1----:R-:W-:Y:S02]  /*6b90*/  PRMT R57, R18, 0x7770, RZ ;  /* 0x0000777012397816 */ /* 0x002fe400000000ff */
[-C--:B------:R-:W-:Y:S01]  /*6ba0*/  LEA.HI.X.SX32 R41, R52, R11.reuse, 0x1, P4 ;  /* 0x0000000b34297211 */ /* 0x080fe200020f0eff */
[----:B------:R1:W-:Y:S01]  /*6bb0*/  @P6 STG.E.U8 desc[UR12][R42.64], R55 ;  /* 0x000000372a006986 */ /* 0x0003e2000c10110c */
[----:B------:R-:W-:Y:S01]  /*6bc0*/  IMAD R51, R0, 0x10, R51 ;  /* 0x0000001000337824 */ /* 0x000fe200078e0233 */
[----:B------:R-:W-:Y:S01]  /*6bd0*/  ISETP.LT.AND P3, PT, R44, UR6, !P0 ;  /* 0x000000062c007c0c */ /* 0x000fe2000c761270 */
[----:B------:R-:W-:Y:S01]  /*6be0*/  VIADD R45, R2, 0x58 ;  /* 0x00000058022d7836 */ /* 0x000fe20000000000 */
[----:B------:R4:W-:Y:S01]  /*6bf0*/  @P1 STG.E.U8 desc[UR12][R40.64], R57 ;  /* 0x0000003928001986 */ /* 0x0009e2000c10110c */
[----:B0-----:R-:W-:Y:S01]  /*6c00*/  ISETP.LT.AND P1, PT, R24, UR8, !P0 ;  /* 0x0000000818007c0c */ /* 0x001fe2000c721270 */
[----:B------:R-:W0:Y:S02]  /*6c10*/  LDCU UR6, c[0x0][0x39c] ;  /* 0x00007380ff0677ac */ /* 0x000e240008000800 */
[----:B------:R-:W0:Y:S01]  /*6c20*/  LDS R24, [R30+UR4+0x1e00] ;  /* 0x001e00041e187984 */ /* 0x000e220008000800 */
[----:B------:R-:W-:Y:S01]  /*6c30*/  IADD3 R44, P4, PT, R51, R10, RZ ;  /* 0x0000000a332c7210 */ /* 0x000fe20007f9e0ff */
[C---:B------:R-:W-:Y:S01]  /*6c40*/  IMAD R52, R45.reuse, R0, RZ ;  /* 0x000000002d347224 */ /* 0x040fe200078e02ff */
[----:B------:R-:W-:Y:S01]  /*6c50*/  ISETP.LT.AND P6, PT, R45, UR7, !P0 ;  /* 0x000000072d007c0c */ /* 0x000fe2000c7c1270 */
[----:B------:R-:W-:Y:S01]  /*6c60*/  IMAD R53, R0, 0x10, R51 ;  /* 0x0000001000357824 */ /* 0x000fe200078e0233 */
[----:B------:R-:W-:-:S02]  /*6c70*/  LEA.HI.X.SX32 R45, R51, R11, 0x1, P4 ;  /* 0x0000000b332d7211 */ /* 0x000fc400020f0eff */
[----:B-1----:R-:W-:Y:S01]  /*6c80*/  PRMT R55, R20, 0x7770, RZ ;  /* 0x0000777014377816 */ /* 0x002fe200000000ff */
[----:B------:R-:W-:Y:S01]  /*6c90*/  VIADD R51, R2, 0x68 ;  /* 0x0000006802337836 */ /* 0x000fe20000000000 */
[CC--:B------:R-:W-:Y:S01]  /*6ca0*/  IADD3 R42, P4, PT, R52.reuse, R10.reuse, RZ ;  /* 0x0000000a342a7210 */ /* 0x0c0fe20007f9e0ff */
[----:B------:R-:W1:Y:S02]  /*6cb0*/  LDCU UR4, c[0x0][0x39c] ;  /* 0x00007380ff0477ac */ /* 0x000e640008000800 */
[----:B------:R0:W-:Y:S01]  /*6cc0*/  @P3 STG.E.U8 desc[UR12][R44.64], R55 ;  /* 0x000000372c003986 */ /* 0x0001e2000c10110c */
[----:B----4-:R-:W-:Y:S01]  /*6cd0*/  IADD3 R40, P3, PT, R53, R10, RZ ;  /* 0x0000000a35287210 */ /* 0x010fe20007f7e0ff */
[----:B------:R-:W4:Y:S01]  /*6ce0*/  LDCU UR7, c[0x0][0x39c] ;  /* 0x00007380ff0777ac */ /* 0x000f220008000800 */
[-C--:B------:R-:W-:Y:S02]  /*6cf0*/  LEA.HI.X.SX32 R43, R52, R11.reuse, 0x1, P4 ;  /* 0x0000000b342b7211 */ /* 0x080fe400020f0eff */
[----:B--2---:R-:W-:Y:S01]  /*6d00*/  PRMT R59, R19, 0x7770, RZ ;  /* 0x00007770133b7816 */ /* 0x004fe200000000ff */
[----:B------:R-:W2:Y:S01]  /*6d10*/  LDCU UR8, c[0x0][0x39c] ;  /* 0x00007380ff0877ac */ /* 0x000ea20008000800 */
[----:B------:R-:W-:-:S02]  /*6d20*/  LEA.HI.X.SX32 R41, R53, R11, 0x1, P3 ;  /* 0x0000000b35297211 */ /* 0x000fc400018f0eff */
[----:B------:R-:W-:Y:S02]  /*6d30*/  PRMT R57, R21, 0x7770, RZ ;  /* 0x0000777015397816 */ /* 0x000fe400000000ff */
[C---:B---3--:R-:W-:Y:S01]  /*6d40*/  ISETP.LT.AND P4, PT, R51.reuse, UR5, !P0 ;  /* 0x0000000533007c0c */ /* 0x048fe2000c781270 */
[----:B------:R-:W-:Y:S01]  /*6d50*/  IMAD R51, R51, R0, RZ ;  /* 0x0000000033337224 */ /* 0x000fe200078e02ff */
[----:B------:R3:W-:Y:S01]  /*6d60*/  @P6 STG.E.U8 desc[UR12][R42.64], R59 ;  /* 0x0000003b2a006986 */ /* 0x0007e2000c10110c */
[----:B------:R-:W-:Y:S01]  /*6d70*/  IMAD R53, R0, 0x10, R53 ;  /* 0x0000001000357824 */ /* 0x000fe200078e0235 */
[----:B0-----:R-:W-:Y:S01]  /*6d80*/  ISETP.LT.AND P3, PT, R39, UR6, !P0 ;  /* 0x0000000627007c0c */ /* 0x001fe2000c761270 */
[----:B------:R-:W0:Y:S01]  /*6d90*/  LDCU UR5, c[0x0][0x39c] ;  /* 0x00007380ff0577ac */ /* 0x000e220008000800 */
[----:B------:R2:W-:Y:S01]  /*6da0*/  @P1 STG.E.U8 desc[UR12][R40.64], R57 ;  /* 0x0000003928001986 */ /* 0x0005e2000c10110c */
[C---:B------:R-:W-:Y:S01]  /*6db0*/  IADD3 R44, P1, PT, R51.reuse, R10, RZ ;  /* 0x0000000a332c7210 */ /* 0x040fe20007f3e0ff */
[----:B------:R-:W-:Y:S01]  /*6dc0*/  VIADD R39, R2, 0x78 ;  /* 0x0000007802277836 */ /* 0x000fe20000000000 */
[----:B------:R-:W0:Y:S02]  /*6dd0*/  LDCU UR6, c[0x0][0x39c] ;  /* 0x00007380ff0677ac */ /* 0x000e240008000800 */
[----:B------:R-:W-:-:S02]  /*6de0*/  LEA.HI.X.SX32 R45, R51, R11, 0x1, P1 ;  /* 0x0000000b332d7211 */ /* 0x000fc400008f0eff */
[----:B---3--:R-:W-:Y:S02]  /*6df0*/  IADD3 R42, P1, PT, R53, R10, RZ ;  /* 0x0000000a352a7210 */ /* 0x008fe40007f3e0ff */
[C---:B-1----:R-:W-:Y:S01]  /*6e00*/  ISETP.LT.AND P6, PT, R39.reuse, UR4, !P0 ;  /* 0x0000000427007c0c */ /* 0x042fe2000c7c1270 */
[----:B------:R-:W-:Y:S01]  /*6e10*/  IMAD R39, R39, R0, RZ ;  /* 0x0000000027277224 */ /* 0x000fe200078e02ff */
[----:B------:R-:W-:Y:S01]  /*6e20*/  PRMT R55, R23, 0x7770, RZ ;  /* 0x0000777017377816 */ /* 0x000fe200000000ff */
[----:B------:R-:W1:Y:S01]  /*6e30*/  LDCU UR4, c[0x0][0x39c] ;  /* 0x00007380ff0477ac */ /* 0x000e620008000800 */
[-C--:B------:R-:W-:Y:S01]  /*6e40*/  LEA.HI.X.SX32 R43, R53, R11.reuse, 0x1, P1 ;  /* 0x0000000b352b7211 */ /* 0x080fe200008f0eff */
[----:B------:R-:W-:Y:S01]  /*6e50*/  IMAD R53, R0, 0x10, R53 ;  /* 0x0000001000357824 */ /* 0x000fe200078e0235 */
[----:B--2---:R-:W-:Y:S02]  /*6e60*/  PRMT R57, R22, 0x7770, RZ ;  /* 0x0000777016397816 */ /* 0x004fe400000000ff */
[----:B----4-:R-:W-:Y:S01]  /*6e70*/  ISETP.LT.AND P1, PT, R38, UR7, !P0 ;  /* 0x0000000726007c0c */ /* 0x010fe2000c721270 */
[----:B------:R2:W-:Y:S01]  /*6e80*/  @P4 STG.E.U8 desc[UR12][R44.64], R55 ;  /* 0x000000372c004986 */ /* 0x0005e2000c10110c */
[-C--:B------:R-:W-:Y:S01]  /*6e90*/  IADD3 R40, P4, PT, R39, R10.reuse, RZ ;  /* 0x0000000a27287210 */ /* 0x080fe20007f9e0ff */
[----:B------:R-:W-:Y:S01]  /*6ea0*/  VIADD R51, R2, 0x88 ;  /* 0x0000008802337836 */ /* 0x000fe20000000000 */
[----:B------:R-:W-:Y:S01]  /*6eb0*/  PRMT R59, R24, 0x7770, RZ ;  /* 0x00007770183b7816 */ /* 0x000fe200000000ff */
[----:B------:R3:W-:Y:S01]  /*6ec0*/  @P3 STG.E.U8 desc[UR12][R42.64], R57 ;  /* 0x000000392a003986 */ /* 0x0007e2000c10110c */
[----:B------:R-:W-:Y:S01]  /*6ed0*/  IADD3 R38, P3, PT, R53, R10, RZ ;  /* 0x0000000a35267210 */ /* 0x000fe20007f7e0ff */
[----:B------:R-:W4:Y:S01]  /*6ee0*/  LDCU UR7, c[0x0][0x39c] ;  /* 0x00007380ff0777ac */ /* 0x000f220008000800 */
[----:B------:R-:W-:-:S02]  /*6ef0*/  LEA.HI.X.SX32 R41, R39, R11, 0x1, P4 ;  /* 0x0000000b27297211 */ /* 0x000fc400020f0eff */
[C---:B0-----:R-:W-:Y:S01]  /*6f00*/  ISETP.LT.AND P4, PT, R51.reuse, UR5, !P0 ;  /* 0x0000000533007c0c */ /* 0x041fe2000c781270 */
[----:B------:R-:W-:Y:S01]  /*6f10*/  IMAD R51, R51, R0, RZ ;  /* 0x0000000033337224 */ /* 0x000fe200078e02ff */
[----:B------:R-:W-:Y:S01]  /*6f20*/  LEA.HI.X.SX32 R39, R53, R11, 0x1, P3 ;  /* 0x0000000b35277211 */ /* 0x000fe200018f0eff */
[----:B------:R-:W0:Y:S01]  /*6f30*/  LDCU UR5, c[0x0][0x39c] ;  /* 0x00007380ff0577ac */ /* 0x000e220008000800 */
[----:B--2---:R-:W-:Y:S01]  /*6f40*/  PRMT R45, R6, 0x7771, RZ ;  /* 0x00007771062d7816 */ /* 0x004fe200000000ff */
[----:B------:R2:W-:Y:S01]  /*6f50*/  @P6 STG.E.U8 desc[UR12][R40.64], R59 ;  /* 0x0000003b28006986 */ /* 0x0005e2000c10110c */
[----:B------:R-:W-:Y:S01]  /*6f60*/  ISETP.LT.AND P3, PT, R37, UR6, !P0 ;  /* 0x0000000625007c0c */ /* 0x000fe2000c761270 */
[----:B------:R-:W-:Y:S01]  /*6f70*/  VIADD R37, R2, 0x98 ;  /* 0x0000009802257836 */ /* 0x000fe20000000000 */
[----:B------:R-:W0:Y:S01]  /*6f80*/  LDCU UR6, c[0x0][0x39c] ;  /* 0x00007380ff0677ac */ /* 0x000e220008000800 */
[----:B------:R4:W-:Y:S01]  /*6f90*/  @P1 STG.E.U8 desc[UR12][R38.64], R45 ;  /* 0x0000002d26001986 */ /* 0x0009e2000c10110c */
[----:B---3--:R-:W-:Y:S01]  /*6fa0*/  IADD3 R42, P1, PT, R51, R10, RZ ;  /* 0x0000000a332a7210 */ /* 0x008fe20007f3e0ff */
[----:B------:R-:W-:-:S03]  /*6fb0*/  IMAD R53, R0, 0x10, R53 ;  /* 0x0000001000357824 */ /* 0x000fc600078e0235 */
[-C--:B------:R-:W-:Y:S02]  /*6fc0*/  LEA.HI.X.SX32 R43, R51, R11.reuse, 0x1, P1 ;  /* 0x0000000b332b7211 */ /* 0x080fe400008f0eff */
[C---:B-1----:R-:W-:Y:S01]  /*6fd0*/  ISETP.LT.AND P1, PT, R37.reuse, UR4, !P0 ;  /* 0x0000000425007c0c */ /* 0x042fe2000c721270 */
[----:B------:R-:W-:Y:S01]  /*6fe0*/  IMAD R37, R37, R0, RZ ;  /* 0x0000000025257224 */ /* 0x000fe200078e02ff */
[-C--:B--2---:R-:W-:Y:S01]  /*6ff0*/  IADD3 R40, P6, PT, R53, R10.reuse, RZ ;  /* 0x0000000a35287210 */ /* 0x084fe20007fde0ff */
[----:B------:R-:W1:Y:S01]  /*7000*/  LDCU UR4, c[0x0][0x39c] ;  /* 0x00007380ff0477ac */ /* 0x000e620008000800 */
[----:B------:R-:W-:Y:S02]  /*7010*/  PRMT R51, R5, 0x7771, RZ ;  /* 0x0000777105337816 */ /* 0x000fe400000000ff */
[-C--:B------:R-:W-:Y:S02]  /*7020*/  LEA.HI.X.SX32 R41, R53, R11.reuse, 0x1, P6 ;  /* 0x0000000b35297211 */ /* 0x080fe400030f0eff */
[C---:B----4-:R-:W-:Y:S01]  /*7030*/  IADD3 R38, P6, PT, R37.reuse, R10, RZ ;  /* 0x0000000a25267210 */ /* 0x050fe20007fde0ff */
[----:B------:R2:W-:Y:S01]  /*7040*/  @P4 STG.E.U8 desc[UR12][R42.64], R51 ;  /* 0x000000332a004986 */ /* 0x0005e2000c10110c */
[----:B0-----:R-:W-:Y:S01]  /*7050*/  ISETP.LT.AND P4, PT, R36, UR5, !P0 ;  /* 0x0000000524007c0c */ /* 0x001fe2000c781270 */
[----:B------:R-:W0:Y:S01]  /*7060*/  LDCU UR5, c[0x0][0x39c] ;  /* 0x00007380ff0577ac */ /* 0x000e220008000800 */
[-C--:B------:R-:W-:Y:S01]  /*7070*/  LEA.HI.X.SX32 R39, R37, R11.reuse, 0x1, P6 ;  /* 0x0000000b25277211 */ /* 0x080fe200030f0eff */
[----:B------:R-:W-:Y:S01]  /*7080*/  VIADD R37, R2, 0xa8 ;  /* 0x000000a802257836 */ /* 0x000fe20000000000 */
[----:B------:R-:W-:Y:S01]  /*7090*/  PRMT R45, R3, 0x7771, RZ ;  /* 0x00007771032d7816 */ /* 0x000fe200000000ff */
[----:B------:R-:W-:Y:S01]  /*70a0*/  IMAD R53, R0, 0x10, R53 ;  /* 0x0000001000357824 */ /* 0x000fe200078e0235 */
[----:B------:R-:W-:Y:S01]  /*70b0*/  PRMT R55, R13, 0x7771, RZ ;  /* 0x000077710d377816 */ /* 0x000fe200000000ff */
[C---:B------:R-:W-:Y:S01]  /*70c0*/  IMAD R30, R37.reuse, R0, RZ ;  /* 0x00000000251e7224 */ /* 0x040fe200078e02ff */
[----:B------:R-:W-:Y:S01]  /*70d0*/  ISETP.LT.AND P6, PT, R37, UR6, !P0 ;  /* 0x0000000625007c0c */ /* 0x000fe2000c7c1270 */
[----:B------:R3:W-:Y:S01]  /*70e0*/  @P3 STG.E.U8 desc[UR12][R40.64], R45 ;  /* 0x0000002d28003986 */ /* 0x0007e2000c10110c */
[C---:B------:R-:W-:Y:S01]  /*70f0*/  IADD3 R36, P3, PT, R53.reuse, R10, RZ ;  /* 0x0000000a35247210 */ /* 0x040fe20007f7e0ff */
[----:B------:R-:W4:Y:S02]  /*7100*/  LDCU UR6, c[0x0][0x39c] ;  /* 0x00007380ff0677ac */ /* 0x000f240008000800 */
[----:B------:R0:W-:Y:S01]  /*7110*/  @P1 STG.E.U8 desc[UR12][R38.64], R55 ;  /* 0x0000003726001986 */ /* 0x0001e2000c10110c */
[----:B------:R-:W-:-:S02]  /*7120*/  LEA.HI.X.SX32 R37, R53, R11, 0x1, P3 ;  /* 0x0000000b35257211 */ /* 0x000fc400018f0eff */
[----:B-1----:R-:W-:Y:S01]  /*7130*/  ISETP.LT.AND P1, PT, R35, UR4, !P0 ;  /* 0x0000000423007c0c */ /* 0x002fe2000c721270 */
[----:B------:R-:W-:Y:S01]  /*7140*/  VIADD R35, R2, 0xb8 ;  /* 0x000000b802237836 */ /* 0x000fe20000000000 */
[----:B--2---:R-:W-:Y:S01]  /*7150*/  PRMT R43, R12, 0x7771, RZ ;  /* 0x000077710c2b7816 */ /* 0x004fe200000000ff */
[----:B------:R-:W-:Y:S01]  /*7160*/  IMAD R53, R0, 0x10, R53 ;  /* 0x0000001000357824 */ /* 0x000fe200078e0235 */
[----:B------:R-:W1:Y:S01]  /*7170*/  LDCU UR4, c[0x0][0x39c] ;  /* 0x00007380ff0477ac */ /* 0x000e620008000800 */
[----:B---3--:R-:W-:Y:S02]  /*7180*/  IADD3 R40, P3, PT, R30, R10, RZ ;  /* 0x0000000a1e287210 */ /* 0x008fe40007f7e0ff */
[----:B------:R-:W-:Y:S02]  /*7190*/  PRMT R45, R14, 0x7771, RZ ;  /* 0x000077710e2d7816 */ /* 0x000fe400000000ff */
[-C--:B------:R-:W-:Y:S01]  /*71a0*/  LEA.HI.X.SX32 R41, R30, R11.reuse, 0x1, P3 ;  /* 0x0000000b1e297211 */ /* 0x080fe200018f0eff */
[----:B------:R2:W-:Y:S01]  /*71b0*/  @P4 STG.E.U8 desc[UR12][R36.64], R43 ;  /* 0x0000002b24004986 */ /* 0x0005e2000c10110c */
[C---:B0-----:R-:W-:Y:S01]  /*71c0*/  ISETP.LT.AND P3, PT, R35.reuse, UR5, !P0 ;  /* 0x0000000523007c0c */ /* 0x041fe2000c761270 */
[----:B------:R-:W-:Y:S01]  /*71d0*/  IMAD R35, R35, R0, RZ ;  /* 0x0000000023237224 */ /* 0x000fe200078e02ff */
[CC--:B------:R-:W-:Y:S01]  /*71e0*/  IADD3 R38, P4, PT, R53.reuse, R10.reuse, RZ ;  /* 0x0000000a35267210 */ /* 0x0c0fe20007f9e0ff */
[----:B------:R-:W0:Y:S01]  /*71f0*/  LDCU UR5, c[0x0][0x39c] ;  /* 0x00007380ff0577ac */ /* 0x000e220008000800 */
[----:B------:R3:W-:Y:S02]  /*7200*/  @P6 STG.E.U8 desc[UR12][R40.64], R45 ;  /* 0x0000002d28006986 */ /* 0x0007e4000c10110c */
[----:B------:R-:W-:Y:S01]  /*7210*/  LEA.HI.X.SX32 R39, R53, R11, 0x1, P4 ;  /* 0x0000000b35277211 */ /* 0x000fe200020f0eff */
[----:B------:R-:W-:Y:S01]  /*7220*/  IMAD R53, R0, 0x10, R53 ;  /* 0x0000001000357824 */ /* 0x000fe200078e0235 */
[----:B----4-:R-:W-:Y:S01]  /*7230*/  ISETP.LT.AND P4, PT, R34, UR6, !P0 ;  /* 0x0000000622007c0c */ /* 0x010fe2000c781270 */
[----:B------:R-:W4:Y:S01]  /*7240*/  LDCU UR6, c[0x0][0x39c] ;  /* 0x00007380ff0677ac */ /* 0x000f220008000800 */
[----:B--2---:R-:W-:-:S02]  /*7250*/  IADD3 R36, P6, PT, R35, R10, RZ ;  /* 0x0000000a23247210 */ /* 0x004fc40007fde0ff */
[----:B------:R-:W-:Y:S02]  /*7260*/  PRMT R43, R15, 0x7771, RZ ;  /* 0x000077710f2b7816 */ /* 0x000fe400000000ff */
[-C--:B------:R-:W-:Y:S01]  /*7270*/  LEA.HI.X.SX32 R37, R35, R11.reuse, 0x1, P6 ;  /* 0x0000000b23257211 */ /* 0x080fe200030f0eff */
[----:B---3--:R-:W-:Y:S01]  /*7280*/  VIADD R41, R2, 0xc8 ;  /* 0x000000c802297836 */ /* 0x008fe20000000000 */
[----:B------:R-:W-:Y:S01]  /*7290*/  PRMT R51, R17, 0x7771, RZ ;  /* 0x0000777111337816 */ /* 0x000fe200000000ff */
[----:B------:R2:W-:Y:S01]  /*72a0*/  @P1 STG.E.U8 desc[UR12][R38.64], R43 ;  /* 0x0000002b26001986 */ /* 0x0005e2000c10110c */
[C---:B------:R-:W-:Y:S02]  /*72b0*/  IADD3 R34, P1, PT, R53.reuse, R10, RZ ;  /* 0x0000000a35227210 */ /* 0x040fe40007f3e0ff */
[----:B------:R-:W-:Y:S01]  /*72c0*/  PRMT R45, R16, 0x7771, RZ ;  /* 0x00007771102d7816 */ /* 0x000fe200000000ff */
[----:B------:R3:W-:Y:S01]  /*72d0*/  @P3 STG.E.U8 desc[UR12][R36.64], R51 ;  /* 0x0000003324003986 */ /* 0x0007e2000c10110c */
[----:B------:R-:W-:-:S02]  /*72e0*/  LEA.HI.X.SX32 R35, R53, R11, 0x1, P1 ;  /* 0x0000000b35237211 */ /* 0x000fc400008f0eff */
[C---:B-1----:R-:W-:Y:S01]  /*72f0*/  ISETP.LT.AND P3, PT, R41.reuse, UR4, !P0 ;  /* 0x0000000429007c0c */ /* 0x042fe2000c761270 */
[----:B------:R-:W-:Y:S01]  /*7300*/  IMAD R41, R41, R0, RZ ;  /* 0x0000000029297224 */ /* 0x000fe200078e02ff */
[----:B0-----:R-:W-:Y:S01]  /*7310*/  ISETP.LT.AND P1, PT, R33, UR5, !P0 ;  /* 0x0000000521007c0c */ /* 0x001fe2000c721270 */
[----:B------:R0:W-:Y:S01]  /*7320*/  @P4 STG.E.U8 desc[UR12][R34.64], R45 ;  /* 0x0000002d22004986 */ /* 0x0001e2000c10110c */
[----:B------:R-:W-:Y:S01]  /*7330*/  VIADD R33, R2, 0xd8 ;  /* 0x000000d802217836 */ /* 0x000fe20000000000 */
[----:B------:R-:W1:Y:S01]  /*7340*/  LDCU UR4, c[0x0][0x39c] ;  /* 0x00007380ff0477ac */ /* 0x000e620008000800 */
[C---:B--2---:R-:W-:Y:S01]  /*7350*/  IADD3 R38, P4, PT, R41.reuse, R10, RZ ;  /* 0x0000000a29267210 */ /* 0x044fe20007f9e0ff */
[----:B------:R-:W-:Y:S01]  /*7360*/  IMAD R53, R0, 0x10, R53 ;  /* 0x0000001000357824 */ /* 0x000fe200078e0235 */
[----:B------:R-:W-:Y:S01]  /*7370*/  PRMT R43, R18, 0x7771, RZ ;  /* 0x00007771122b7816 */ /* 0x000fe200000000ff */
[----:B------:R-:W2:Y:S01]  /*7380*/  LDCU UR5, c[0x0][0x39c] ;  /* 0x00007380ff0577ac */ /* 0x000ea20008000800 */
[----:B------:R-:W-:-:S02]  /*7390*/  LEA.HI.X.SX32 R39, R41, R11, 0x1, P4 ;  /* 0x0000000b29277211 */ /* 0x000fc400020f0eff */
[C---:B----4-:R-:W-:Y:S01]  /*73a0*/  ISETP.LT.AND P4, PT, R33.reuse, UR6, !P0 ;  /* 0x0000000621007c0c */ /* 0x050fe2000c781270 */
[----:B------:R-:W-:Y:S01]  /*73b0*/  IMAD R33, R33, R0, RZ ;  /* 0x0000000021217224 */ /* 0x000fe200078e02ff */
[CC--:B---3--:R-:W-:Y:S01]  /*73c0*/  IADD3 R36, P6, PT, R53.reuse, R10.reuse, RZ ;  /* 0x0000000a35247210 */ /* 0x0c8fe20007fde0ff */
[----:B------:R3:W-:Y:S01]  /*73d0*/  @P3 STG.E.U8 desc[UR12][R38.64], R43 ;  /* 0x0000002b26003986 */ /* 0x0007e2000c10110c */
[----:B0-----:R-:W-:Y:S01]  /*73e0*/  PRMT R45, R20, 0x7771, RZ ;  /* 0x00007771142d7816 */ /* 0x001fe200000000ff */
[----:B------:R-:W0:Y:S01]  /*73f0*/  LDCU UR6, c[0x0][0x39c] ;  /* 0x00007380ff0677ac */ /* 0x000e220008000800 */
[-C--:B------:R-:W-:Y:S01]  /*7400*/  LEA.HI.X.SX32 R37, R53, R11.reuse, 0x1, P6 ;  /* 0x0000000b35257211 */ /* 0x080fe200030f0eff */
[----:B------:R-:W-:Y:S01]  /*7410*/  IMAD R53, R0, 0x10, R53 ;  /* 0x0000001000357824 */ /* 0x000fe200078e0235 */
[CC--:B------:R-:W-:Y:S02]  /*7420*/  IADD3 R34, P6, PT, R33.reuse, R10.reuse, RZ ;  /* 0x0000000a21227210 */ /* 0x0c0fe40007fde0ff */
[----:B------:R-:W-:Y:S01]  /*7430*/  ISETP.LT.AND P3, PT, R32, UR7, !P0 ;  /* 0x0000000720007c0c */ /* 0x000fe2000c761270 */
[----:B------:R4:W-:Y:S01]  /*7440*/  @P1 STG.E.U8 desc[UR12][R36.64], R45 ;  /* 0x0000002d24001986 */ /* 0x0009e2000c10110c */
[----:B------:R-:W-:Y:S01]  /*7450*/  LEA.HI.X.SX32 R35, R33, R11, 0x1, P6 ;  /* 0x0000000b21237211 */ /* 0x000fe200030f0eff */
[----:B------:R-:W-:Y:S01]  /*7460*/  VIADD R41, R2, 0xe8 ;  /* 0x000000e802297836 */ /* 0x000fe20000000000 */
[----:B------:R-:W-:Y:S01]  /*7470*/  PRMT R51, R19, 0x7771, RZ ;  /* 0x0000777113337816 */ /* 0x000fe200000000ff */
[----:B------:R-:W0:Y:S01]  /*7480*/  LDCU UR7, c[0x0][0x39c] ;  /* 0x00007380ff0777ac */ /* 0x000e220008000800 */
[----:B------:R-:W-:-:S02]  /*7490*/  IADD3 R32, P1, PT, R53, R10, RZ ;  /* 0x0000000a35207210 */ /* 0x000fc40007f3e0ff */
[----:B---3--:R-:W-:Y:S01]  /*74a0*/  PRMT R39, R21, 0x7771, RZ ;  /* 0x0000777115277816 */ /* 0x008fe200000000ff */
[----:B------:R3:W-:Y:S01]  /*74b0*/  @P4 STG.E.U8 desc[UR12][R34.64], R51 ;  /* 0x0000003322004986 */ /* 0x0007e2000c10110c */
[C---:B-1----:R-:W-:Y:S01]  /*74c0*/  ISETP.LT.AND P4, PT, R41.reuse, UR4, !P0 ;  /* 0x0000000429007c0c */ /* 0x042fe2000c781270 */
[----:B------:R-:W-:Y:S01]  /*74d0*/  IMAD R41, R41, R0, RZ ;  /* 0x0000000029297224 */ /* 0x000fe200078e02ff */
[----:B------:R-:W-:Y:S01]  /*74e0*/  LEA.HI.X.SX32 R33, R53, R11, 0x1, P1 ;  /* 0x0000000b35217211 */ /* 0x000fe200008f0eff */
[----:B------:R-:W1:Y:S01]  /*74f0*/  LDCU UR4, c[0x0][0x39c] ;  /* 0x00007380ff0477ac */ /* 0x000e620008000800 */
[----:B----4-:R-:W-:-:S03]  /*7500*/  VIADD R37, R2, 0xf8 ;  /* 0x000000f802257836 */ /* 0x010fc60000000000 */
[----:B------:R4:W-:Y:S01]  /*7510*/  @P3 STG.E.U8 desc[UR12][R32.64], R39 ;  /* 0x0000002720003986 */ /* 0x0009e2000c10110c */
[----:B------:R-:W-:Y:S01]  /*7520*/  IADD3 R30, P3, PT, R41, R10, RZ ;  /* 0x0000000a291e7210 */ /* 0x000fe20007f7e0ff */
[----:B------:R-:W-:Y:S01]  /*7530*/  IMAD R53, R0, 0x10, R53 ;  /* 0x0000001000357824 */ /* 0x000fe200078e0235 */
[----:B--2---:R-:W-:Y:S01]  /*7540*/  ISETP.LT.AND P1, PT, R31, UR5, !P0 ;  /* 0x000000051f007c0c */ /* 0x004fe2000c721270 */
[----:B------:R-:W2:Y:S01]  /*7550*/  LDCU UR5, c[0x0][0x39c] ;  /* 0x00007380ff0577ac */ /* 0x000ea20008000800 */
[----:B------:R-:W-:Y:S02]  /*7560*/  LEA.HI.X.SX32 R31, R41, R11, 0x1, P3 ;  /* 0x0000000b291f7211 */ /* 0x000fe400018f0eff */
[----:B------:R-:W-:Y:S02]  /*7570*/  PRMT R41, R23, 0x7771, RZ ;  /* 0x0000777117297816 */ /* 0x000fe400000000ff */
[C---:B0-----:R-:W-:Y:S01]  /*7580*/  ISETP.LT.AND P6, PT, R37.reuse, UR6, !P0 ;  /* 0x0000000625007c0c */ /* 0x041fe2000c7c1270 */
[----:B------:R-:W-:Y:S01]  /*7590*/  IMAD R37, R37, R0, RZ ;  /* 0x0000000025257224 */ /* 0x000fe200078e02ff */
[-C--:B---3--:R-:W-:Y:S01]  /*75a0*/  IADD3 R34, P3, PT, R53, R10.reuse, RZ ;  /* 0x0000000a35227210 */ /* 0x088fe20007f7e0ff */
[----:B------:R-:W0:Y:S01]  /*75b0*/  LDCU UR6, c[0x0][0x39c] ;  /* 0x00007380ff0677ac */ /* 0x000e220008000800 */
[----:B------:R3:W-:Y:S02]  /*75c0*/  @P4 STG.E.U8 desc[UR12][R30.64], R41 ;  /* 0x000000291e004986 */ /* 0x0007e4000c10110c */
[----:B----4-:R-:W-:-:S02]  /*75d0*/  IADD3 R32, P4, PT, R37, R10, RZ ;  /* 0x0000000a25207210 */ /* 0x010fc40007f9e0ff */
[-C--:B------:R-:W-:Y:S02]  /*75e0*/  LEA.HI.X.SX32 R35, R53, R11.reuse, 0x1, P3 ;  /* 0x0000000b35237211 */ /* 0x080fe400018f0eff */
[----:B-1----:R-:W-:Y:S01]  /*75f0*/  ISETP.LT.AND P3, PT, R29, UR4, !P0 ;  /* 0x000000041d007c0c */ /* 0x002fe2000c761270 */
[----:B------:R-:W1:Y:S01]  /*7600*/  LDCU UR4, c[0x0][0x39c] ;  /* 0x00007380ff0477ac */ /* 0x000e620008000800 */
[----:B------:R-:W-:Y:S02]  /*7610*/  PRMT R39, R22, 0x7771, RZ ;  /* 0x0000777116277816 */ /* 0x000fe400000000ff */
[----:B------:R-:W-:Y:S01]  /*7620*/  LEA.HI.X.SX32 R33, R37, R11, 0x1, P4 ;  /* 0x0000000b25217211 */ /* 0x000fe200020f0eff */
[----:B------:R-:W-:Y:S01]  /*7630*/  IMAD R53, R0, 0x10, R53 ;  /* 0x0000001000357824 */ /* 0x000fe200078e0235 */
[----:B------:R-:W-:Y:S01]  /*7640*/  PRMT R37, R24, 0x7771, RZ ;  /* 0x0000777118257816 */ /* 0x000fe200000000ff */
[----:B------:R-:W-:Y:S01]  /*7650*/  VIADD R29, R2, 0x108 ;  /* 0x00000108021d7836 */ /* 0x000fe20000000000 */
[----:B------:R4:W-:Y:S02]  /*7660*/  @P1 STG.E.U8 desc[UR12][R34.64], R39 ;  /* 0x0000002722001986 */ /* 0x0009e4000c10110c */
[----:B---3--:R-:W-:-:S02]  /*7670*/  IADD3 R30, P1, PT, R53, R10, RZ ;  /* 0x0000000a351e7210 */ /* 0x008fc40007f3e0ff */
[----:B------:R3:W-:Y:S01]  /*7680*/  @P6 STG.E.U8 desc[UR12][R32.64], R37 ;  /* 0x0000002520006986 */ /* 0x0007e2000c10110c */
[C---:B--2---:R-:W-:Y:S01]  /*7690*/  ISETP.LT.AND P6, PT, R29.reuse, UR5, !P0 ;  /* 0x000000051d007c0c */ /* 0x044fe2000c7c1270 */
[----:B------:R-:W-:Y:S01]  /*76a0*/  IMAD R29, R29, R0, RZ ;  /* 0x000000001d1d7224 */ /* 0x000fe200078e02ff */
[----:B------:R-:W2:Y:S01]  /*76b0*/  LDCU UR5, c[0x0][0x39c] ;  /* 0x00007380ff0577ac */ /* 0x000ea20008000800 */
[-C--:B------:R-:W-:Y:S02]  /*76c0*/  LEA.HI.X.SX32 R31, R53, R11.reuse, 0x1, P1 ;  /* 0x0000000b351f7211 */ /* 0x080fe400008f0eff */
[----:B0-----:R-:W-:Y:S02]  /*76d0*/  ISETP.LT.AND P1, PT, R28, UR6, !P0 ;  /* 0x000000061c007c0c */ /* 0x001fe4000c721270 */
[----:B----4-:R-:W-:Y:S01]  /*76e0*/  PRMT R39, R6, 0x7772, RZ ;  /* 0x0000777206277816 */ /* 0x010fe200000000ff */
[----:B------:R-:W-:Y:S01]  /*76f0*/  VIADD R35, R2, 0x118 ;  /* 0x0000011802237836 */ /* 0x000fe20000000000 */
[C---:B------:R-:W-:Y:S01]  /*7700*/  IADD3 R28, P4, PT, R29.reuse, R10, RZ ;  /* 0x0000000a1d1c7210 */ /* 0x040fe20007f9e0ff */
[----:B------:R-:W-:Y:S01]  /*7710*/  IMAD R53, R0, 0x10, R53 ;  /* 0x0000001000357824 */ /* 0x000fe200078e0235 */
[----:B------:R-:W0:Y:S01]  /*7720*/  LDCU UR6, c[0x0][0x39c] ;  /* 0x00007380ff0677ac */ /* 0x000e220008000800 */
[----:B------:R4:W-:Y:S01]  /*7730*/  @P3 STG.E.U8 desc[UR12][R30.64], R39 ;  /* 0x000000271e003986 */ /* 0x0009e2000c10110c */
[----:B------:R-:W-:-:S02]  /*7740*/  LEA.HI.X.SX32 R29, R29, R11, 0x1, P4 ;  /* 0x0000000b1d1d7211 */ /* 0x000fc400020f0eff */
[----:B---3--:R-:W-:Y:S02]  /*7750*/  PRMT R37, R5, 0x7772, RZ ;  /* 0x0000777205257816 */ /* 0x008fe400000000ff */
[C---:B-1----:R-:W-:Y:S01]  /*7760*/  ISETP.LT.AND P3, PT, R35.reuse, UR4, !P0 ;  /* 0x0000000423007c0c */ /* 0x042fe2000c761270 */
[----:B------:R-:W-:Y:S01]  /*7770*/  IMAD R35, R35, R0, RZ ;  /* 0x0000000023237224 */ /* 0x000fe200078e02ff */
[CC--:B------:R-:W-:Y:S01]  /*7780*/  IADD3 R32, P4, PT, R53.reuse, R10.reuse, RZ ;  /* 0x0000000a35207210 */ /* 0x0c0fe20007f9e0ff */
[----:B------:R-:W1:Y:S01]  /*7790*/  LDCU UR4, c[0x0][0x39c] ;  /* 0x00007380ff0477ac */ /* 0x000e620008000800 */
[----:B------:R3:W-:Y:S02]  /*77a0*/  @P6 STG.E.U8 desc[UR12][R28.64], R37 ;  /* 0x000000251c006986 */ /* 0x0007e4000c10110c */
[----:B------:R-:W-:Y:S02]  /*77b0*/  LEA.HI.X.SX32 R33, R53, R11, 0x1, P4 ;  /* 0x0000000b35217211 */ /* 0x000fe400020f0eff */
[----:B----4-:R-:W-:Y:S01]  /*77c0*/  IADD3 R30, P6, PT, R35, R10, RZ ;  /* 0x0000000a231e7210 */ /* 0x010fe20007fde0ff */
[----:B------:R-:W-:Y:S01]  /*77d0*/  IMAD R53, R0, 0x10, R53 ;  /* 0x0000001000357824 */ /* 0x000fe200078e0235 */
[----:B------:R-:W-:-:S02]  /*77e0*/  PRMT R39, R3, 0x7772, RZ ;  /* 0x0000777203277816 */ /* 0x000fc400000000ff */
[----:B--2---:R-:W-:Y:S01]  /*77f0*/  ISETP.LT.AND P4, PT, R27, UR5, !P0 ;  /* 0x000000051b007c0c */ /* 0x004fe2000c781270 */
[----:B------:R-:W2:Y:S01]  /*7800*/  LDCU UR5, c[0x0][0x39c] ;  /* 0x00007380ff0577ac */ /* 0x000ea20008000800 */
[-C--:B------:R-:W-:Y:S01]  /*7810*/  LEA.HI.X.SX32 R31, R35, R11.reuse, 0x1, P6 ;  /* 0x0000000b231f7211 */ /* 0x080fe200030f0eff */
[----:B------:R-:W-:Y:S01]  /*7820*/  @P1 STG.E.U8 desc[UR12][R32.64], R39 ;  /* 0x0000002720001986 */ /* 0x000fe2000c10110c */
[----:B------:R-:W-:Y:S01]  /*7830*/  PRMT R35, R13, 0x7772, RZ ;  /* 0x000077720d237816 */ /* 0x000fe200000000ff */
[----:B------:R-:W-:Y:S01]  /*7840*/  VIADD R27, R2, 0x128 ;  /* 0x00000128021b7836 */ /* 0x000fe20000000000 */
[C---:B---3--:R-:W-:Y:S02]  /*7850*/  IADD3 R28, P1, PT, R53.reuse, R10, RZ ;  /* 0x0000000a351c7210 */ /* 0x048fe40007f3e0ff */
[----:B------:R-:W-:Y:S01]  /*7860*/  PRMT R37, R12, 0x7772, RZ ;  /* 0x000077720c257816 */ /* 0x000fe200000000ff */
[----:B------:R3:W-:Y:S01]  /*7870*/  @P3 STG.E.U8 desc[UR12][R30.64], R35 ;  /* 0x000000231e003986 */ /* 0x0007e2000c10110c */
[----:B------:R-:W-:-:S02]  /*7880*/  LEA.HI.X.SX32 R29, R53, R11, 0x1, P1 ;  /* 0x0000000b351d7211 */ /* 0x000fc400008f0eff */
[C---:B0-----:R-:W-:Y:S01]  /*7890*/  ISETP.LT.AND P3, PT, R27.reuse, UR6, !P0 ;  /* 0x000000061b007c0c */ /* 0x041fe2000c761270 */
[----:B------:R-:W-:Y:S01]  /*78a0*/  IMAD R27, R27, R0, RZ ;  /* 0x000000001b1b7224 */ /* 0x000fe200078e02ff */
[----:B-1----:R-:W-:Y:S01]  /*78b0*/  ISETP.LT.AND P1, PT, R26, UR4, !P0 ;  /* 0x000000041a007c0c */ /* 0x002fe2000c721270 */
[----:B------:R0:W-:Y:S01]  /*78c0*/  @P4 STG.E.U8 desc[UR12][R28.64], R37 ;  /* 0x000000251c004986 */ /* 0x0001e2000c10110c */
[----:B------:R-:W-:Y:S01]  /*78d0*/  IMAD R53, R0, 0x10, R53 ;  /* 0x0000001000357824 */ /* 0x000fe200078e0235 */
[----:B------:R-:W1:Y:S01]  /*78e0*/  LDCU UR4, c[0x0][0x39c] ;  /* 0x00007380ff0477ac */ /* 0x000e620008000800 */
[----:B------:R-:W-:Y:S01]  /*78f0*/  IADD3 R26, P4, PT, R27, R10, RZ ;  /* 0x0000000a1b1a7210 */ /* 0x000fe20007f9e0ff */
[----:B---3--:R-:W-:-:S03]  /*7900*/  VIADD R31, R2, 0x138 ;  /* 0x00000138021f7836 */ /* 0x008fc60000000000 */
[-C--:B------:R-:W-:Y:S01]  /*7910*/  LEA.HI.X.SX32 R27, R27, R11.reuse, 0x1, P4 ;  /* 0x0000000b1b1b7211 */ /* 0x080fe200020f0eff */
[----:B------:R-:W3:Y:S01]  /*7920*/  LDCU UR6, c[0x0][0x39c] ;  /* 0x00007380ff0677ac */ /* 0x000ee20008000800 */
[----:B------:R-:W-:Y:S01]  /*7930*/  IADD3 R30, P6, PT, R53, R10, RZ ;  /* 0x0000000a351e7210 */ /* 0x000fe20007fde0ff */
[C---:B------:R-:W-:Y:S01]  /*7940*/  IMAD R32, R31.reuse, R0, RZ ;  /* 0x000000001f207224 */ /* 0x040fe200078e02ff */
[----:B--2---:R-:W-:Y:S01]  /*7950*/  ISETP.LT.AND P4, PT, R31, UR5, !P0 ;  /* 0x000000051f007c0c */ /* 0x004fe2000c781270 */
[----:B------:R-:W2:Y:S01]  /*7960*/  LDCU UR5, c[0x0][0x39c] ;  /* 0x00007380ff0577ac */ /* 0x000ea20008000800 */
[----:B------:R-:W-:Y:S02]  /*7970*/  PRMT R35, R14, 0x7772, RZ ;  /* 0x000077720e237816 */ /* 0x000fe400000000ff */
[----:B------:R-:W-:Y:S01]  /*7980*/  LEA.HI.X.SX32 R31, R53, R11, 0x1, P6 ;  /* 0x0000000b351f7211 */ /* 0x000fe200030f0eff */
[----:B------:R-:W-:Y:S01]  /*7990*/  IMAD R53, R0, 0x10, R53 ;  /* 0x0000001000357824 */ /* 0x000fe200078e0235 */
[----:B0-----:R-:W-:Y:S01]  /*79a0*/  PRMT R37, R15, 0x7772, RZ ;  /* 0x000077720f257816 */ /* 0x001fe200000000ff */
[----:B------:R0:W-:Y:S01]  /*79b0*/  @P3 STG.E.U8 desc[UR12][R26.64], R35 ;  /* 0x000000231a003986 */ /* 0x0001e2000c10110c */
[----:B------:R-:W-:-:S02]  /*79c0*/  IADD3 R28, P6, PT, R32, R10, RZ ;  /* 0x0000000a201c7210 */ /* 0x000fc40007fde0ff */
[----:B------:R-:W-:Y:S01]  /*79d0*/  ISETP.LT.AND P3, PT, R25, UR7, !P0 ;  /* 0x0000000719007c0c */ /* 0x000fe2000c761270 */
[----:B------:R-:W-:Y:S01]  /*79e0*/  @P1 STG.E.U8 desc[UR12][R30.64], R37 ;  /* 0x000000251e001986 */ /* 0x000fe2000c10110c */
[----:B------:R-:W-:Y:S01]  /*79f0*/  LEA.HI.X.SX32 R29, R32, R11, 0x1, P6 ;  /* 0x0000000b201d7211 */ /* 0x000fe200030f0eff */
[----:B------:R-:W-:Y:S01]  /*7a00*/  VIADD R25, R2, 0x148 ;  /* 0x0000014802197836 */ /* 0x000fe20000000000 */
[----:B------:R-:W-:Y:S01]  /*7a10*/  PRMT R39, R17, 0x7772, RZ ;  /* 0x0000777211277816 */ /* 0x000fe200000000ff */
[----:B------:R-:W4:Y:S01]  /*7a20*/  LDCU UR7, c[0x0][0x39c] ;  /* 0x00007380ff0777ac */ /* 0x000f220008000800 */
[----:B------:R-:W-:-:S03]  /*7a30*/  IADD3 R32, P1, PT, R53, R10, RZ ;  /* 0x0000000a35207210 */ /* 0x000fc60007f3e0ff */
[----:B------:R2:W-:Y:S01]  /*7a40*/  @P4 STG.E.U8 desc[UR12][R28.64], R39 ;  /* 0x000000271c004986 */ /* 0x0005e2000c10110c */
[C---:B-1----:R-:W-:Y:S01]  /*7a50*/  ISETP.LT.AND P4, PT, R25.reuse, UR4, !P0 ;  /* 0x0000000419007c0c */ /* 0x042fe2000c781270 */
[----:B------:R-:W-:Y:S01]  /*7a60*/  IMAD R25, R25, R0, RZ ;  /* 0x0000000019197224 */ /* 0x000fe200078e02ff */
[----:B------:R-:W-:Y:S01]  /*7a70*/  LEA.HI.X.SX32 R33, R53, R11, 0x1, P1 ;  /* 0x0000000b35217211 */ /* 0x000fe200008f0eff */
[----:B------:R-:W1:Y:S01]  /*7a80*/  LDCU UR4, c[0x0][0x39c] ;  /* 0x00007380ff0477ac */ /* 0x000e620008000800 */
[----:B0-----:R-:W-:Y:S02]  /*7a90*/  PRMT R35, R16, 0x7772, RZ ;  /* 0x0000777210237816 */ /* 0x001fe400000000ff */
[----:B---3--:R-:W-:Y:S01]  /*7aa0*/  ISETP.LT.AND P1, PT, R9, UR6, !P0 ;  /* 0x0000000609007c0c */ /* 0x008fe2000c721270 */
[----:B------:R-:W-:Y:S01]  /*7ab0*/  VIADD R9, R2, 0x158 ;  /* 0x0000015802097836 */ /* 0x000fe20000000000 */
[----:B------:R-:W0:Y:S01]  /*7ac0*/  LDCU UR6, c[0x0][0x39c] ;  /* 0x00007380ff0677ac */ /* 0x000e220008000800 */
[----:B------:R3:W-:Y:S01]  /*7ad0*/  @P3 STG.E.U8 desc[UR12][R32.64], R35 ;  /* 0x0000002320003986 */ /* 0x0007e2000c10110c */
[----:B------:R-:W-:Y:S01]  /*7ae0*/  IADD3 R26, P3, PT, R25, R10, RZ ;  /* 0x0000000a191a7210 */ /* 0x000fe20007f7e0ff */
[----:B------:R-:W-:Y:S01]  /*7af0*/  IMAD R53, R0, 0x10, R53 ;  /* 0x0000001000357824 */ /* 0x000fe200078e0235 */
[----:B--2---:R-:W-:-:S02]  /*7b00*/  ISETP.LT.AND P6, PT, R9, UR5, !P0 ;  /* 0x0000000509007c0c */ /* 0x004fc4000c7c1270 */
[----:B------:R-:W-:Y:S01]  /*7b10*/  LEA.HI.X.SX32 R27, R25, R11, 0x1, P3 ;  /* 0x0000000b191b7211 */ /* 0x000fe200018f0eff */
[----:B------:R-:W-:Y:S01]  /*7b20*/  IMAD R9, R9, R0, RZ ;  /* 0x0000000009097224 */ /* 0x000fe200078e02ff */
[----:B------:R-:W-:Y:S01]  /*7b30*/  PRMT R25, R18, 0x7772, RZ ;  /* 0x0000777212197816 */ /* 0x000fe200000000ff */
[----:B------:R-:W2:Y:S01]  /*7b40*/  LDCU UR5, c[0x0][0x39c] ;  /* 0x00007380ff0577ac */ /* 0x000ea20008000800 */
[----:B------:R-:W-:-:S03]  /*7b50*/  IADD3 R28, P3, PT, R53, R10, RZ ;  /* 0x0000000a351c7210 */ /* 0x000fc60007f7e0ff */
[----:B------:R0:W-:Y:S01]  /*7b60*/  @P4 STG.E.U8 desc[UR12][R26.64], R25 ;  /* 0x000000191a004986 */ /* 0x0001e2000c10110c */
[-C--:B------:R-:W-:Y:S02]  /*7b70*/  IADD3 R30, P4, PT, R9, R10.reuse, RZ ;  /* 0x0000000a091e7210 */ /* 0x080fe40007f9e0ff */
[-C--:B------:R-:W-:Y:S02]  /*7b80*/  LEA.HI.X.SX32 R29, R53, R11.reuse, 0x1, P3 ;  /* 0x0000000b351d7211 */ /* 0x080fe400018f0eff */
[----:B-1----:R-:W-:Y:S01]  /*7b90*/  ISETP.LT.AND P3, PT, R4, UR4, !P0 ;  /* 0x0000000404007c0c */ /* 0x002fe2000c761270 */
[----:B------:R-:W1:Y:S01]  /*7ba0*/  LDCU UR4, c[0x0][0x39c] ;  /* 0x00007380ff0477ac */ /* 0x000e620008000800 */
[----:B---3--:R-:W-:Y:S02]  /*7bb0*/  PRMT R33, R20, 0x7772, RZ ;  /* 0x0000777214217816 */ /* 0x008fe400000000ff */
[----:B------:R-:W-:Y:S01]  /*7bc0*/  LEA.HI.X.SX32 R31, R9, R11, 0x1, P4 ;  /* 0x0000000b091f7211 */ /* 0x000fe200020f0eff */
[----:B------:R-:W-:Y:S01]  /*7bd0*/  VIADD R9, R2, 0x168 ;  /* 0x0000016802097836 */ /* 0x000fe20000000000 */
[----:B------:R-:W-:Y:S01]  /*7be0*/  PRMT R35, R19, 0x7772, RZ ;  /* 0x0000777213237816 */ /* 0x000fe200000000ff */
[----:B------:R-:W-:Y:S01]  /*7bf0*/  IMAD R53, R0, 0x10, R53 ;  /* 0x0000001000357824 */ /* 0x000fe200078e0235 */
[----:B------:R3:W-:Y:S04]  /*7c00*/  @P1 STG.E.U8 desc[UR12][R28.64], R33 ;  /* 0x000000211c001986 */ /* 0x0007e8000c10110c */
[----:B------:R1:W-:Y:S01]  /*7c10*/  @P6 STG.E.U8 desc[UR12][R30.64], R35 ;  /* 0x000000231e006986 */ /* 0x0003e2000c10110c */
[----:B0-----:R-:W-:Y:S01]  /*7c20*/  ISETP.LT.AND P6, PT, R9, UR6, !P0 ;  /* 0x0000000609007c0c */ /* 0x001fe2000c7c1270 */
[----:B------:R-:W0:Y:S01]  /*7c30*/  LDCU UR6, c[0x0][0x39c] ;  /* 0x00007380ff0677ac */ /* 0x000e220008000800 */
[----:B------:R-:W-:Y:S01]  /*7c40*/  IADD3 R26, P1, PT, R53, R10, RZ ;  /* 0x0000000a351a7210 */ /* 0x000fe20007f3e0ff */
[----:B------:R-:W-:-:S02]  /*7c50*/  IMAD R9, R9, R0, RZ ;  /* 0x0000000009097224 */ /* 0x000fc400078e02ff */
[----:B------:R-:W-:Y:S01]  /*7c60*/  VIADD R25, R2, 0x178 ;  /* 0x0000017802197836 */ /* 0x000fe20000000000 */
[-C--:B------:R-:W-:Y:S02]  /*7c70*/  LEA.HI.X.SX32 R27, R53, R11.reuse, 0x1, P1 ;  /* 0x0000000b351b7211 */ /* 0x080fe400008f0eff */
[----:B---3--:R-:W-:Y:S01]  /*7c80*/  PRMT R33, R21, 0x7772, RZ ;  /* 0x0000777215217816 */ /* 0x008fe200000000ff */
[----:B------:R-:W-:Y:S01]  /*7c90*/  IMAD R53, R0, 0x10, R53 ;  /* 0x0000001000357824 */ /* 0x000fe200078e0235 */
[----:B--2---:R-:W-:Y:S01]  /*7ca0*/  ISETP.LT.AND P1, PT, R8, UR5, !P0 ;  /* 0x0000000508007c0c */ /* 0x004fe2000c721270 */
[----:B------:R-:W2:Y:S01]  /*7cb0*/  LDCU UR5, c[0x0][0x39c] ;  /* 0x00007380ff0577ac */ /* 0x000ea20008000800 */
[----:B------:R-:W-:Y:S01]  /*7cc0*/  IADD3 R8, P4, PT, R9, R10, RZ ;  /* 0x0000000a09087210 */ /* 0x000fe20007f9e0ff */
[----:B------:R3:W-:Y:S01]  /*7cd0*/  @P3 STG.E.U8 desc[UR12][R26.64], R33 ;  /* 0x000000211a003986 */ /* 0x0007e2000c10110c */
[----:B-1----:R-:W-:Y:S01]  /*7ce0*/  ISETP.LT.AND P3, PT, R25, UR4, !P0 ;  /* 0x0000000419007c0c */ /* 0x002fe2000c761270 */
[----:B------:R-:W1:Y:S01]  /*7cf0*/  LDCU UR4, c[0x0][0x39c] ;  /* 0x00007380ff0477ac */ /* 0x000e620008000800 */
[----:B------:R-:W-:-:S02]  /*7d00*/  LEA.HI.X.SX32 R9, R9, R11, 0x1, P4 ;  /* 0x0000000b09097211 */ /* 0x000fc400020f0eff */
[----:B------:R-:W-:Y:S01]  /*7d10*/  IADD3 R28, P4, PT, R53, R10, RZ ;  /* 0x0000000a351c7210 */ /* 0x000fe20007f9e0ff */
[----:B------:R-:W-:Y:S01]  /*7d20*/  IMAD R25, R25, R0, RZ ;  /* 0x0000000019197224 */ /* 0x000fe200078e02ff */
[----:B------:R-:W-:Y:S02]  /*7d30*/  PRMT R31, R23, 0x7772, RZ ;  /* 0x00007772171f7816 */ /* 0x000fe400000000ff */
[----:B------:R-:W-:Y:S01]  /*7d40*/  LEA.HI.X.SX32 R29, R53, R11, 0x1, P4 ;  /* 0x0000000b351d7211 */ /* 0x000fe200020f0eff */
[----:B------:R-:W-:Y:S01]  /*7d50*/  IMAD R53, R0, 0x10, R53 ;  /* 0x0000001000357824 */ /* 0x000fe200078e0235 */
[----:B0-----:R-:W-:Y:S01]  /*7d60*/  ISETP.LT.AND P4, PT, R7, UR6, !P0 ;  /* 0x0000000607007c0c */ /* 0x001fe2000c781270 */
[----:B------:R-:W0:Y:S01]  /*7d70*/  LDCU UR6, c[0x0][0x39c] ;  /* 0x00007380ff0677ac */ /* 0x000e220008000800 */
[----:B---3--:R-:W-:Y:S01]  /*7d80*/  PRMT R33, R22, 0x7772, RZ ;  /* 0x0000777216217816 */ /* 0x008fe200000000ff */
[----:B------:R3:W-:Y:S01]  /*7d90*/  @P6 STG.E.U8 desc[UR12][R8.64], R31 ;  /* 0x0000001f08006986 */ /* 0x0007e2000c10110c */
[----:B------:R-:W-:Y:S01]  /*7da0*/  IADD3 R26, P6, PT, R25, R10, RZ ;  /* 0x0000000a191a7210 */ /* 0x000fe20007fde0ff */
[----:B------:R-:W-:-:S02]  /*7db0*/  VIADD R7, R2, 0x188 ;  /* 0x0000018802077836 */ /* 0x000fc40000000000 */
[----:B------:R-:W-:Y:S01]  /*7dc0*/  @P1 STG.E.U8 desc[UR12][R28.64], R33 ;  /* 0x000000211c001986 */ /* 0x000fe2000c10110c */
[-C--:B------:R-:W-:Y:S02]  /*7dd0*/  LEA.HI.X.SX32 R27, R25, R11.reuse, 0x1, P6 ;  /* 0x0000000b191b7211 */ /* 0x080fe400030f0eff */
[----:B------:R-:W-:Y:S02]  /*7de0*/  PRMT R25, R24, 0x7772, RZ ;  /* 0x0000777218197816 */ /* 0x000fe400000000ff */
[----:B--2---:R-:W-:Y:S02]  /*7df0*/  ISETP.LT.AND P6, PT, R7, UR5, !P0 ;  /* 0x0000000507007c0c */ /* 0x004fe4000c7c1270 */
[----:B---3--:R-:W-:Y:S01]  /*7e00*/  IADD3 R8, P1, PT, R53, R10, RZ ;  /* 0x0000000a35087210 */ /* 0x008fe20007f3e0ff */
[----:B------:R-:W-:Y:S01]  /*7e10*/  IMAD R7, R7, R0, RZ ;  /* 0x0000000007077224 */ /* 0x000fe200078e02ff */
[----:B------:R-:W-:Y:S01]  /*7e20*/  PRMT R31, R6, 0x7773, RZ ;  /* 0x00007773061f7816 */ /* 0x000fe200000000ff */
[----:B------:R2:W-:Y:S01]  /*7e30*/  @P3 STG.E.U8 desc[UR12][R26.64], R25 ;  /* 0x000000191a003986 */ /* 0x0005e2000c10110c */
[-C--:B------:R-:W-:Y:S01]  /*7e40*/  LEA.HI.X.SX32 R9, R53, R11.reuse, 0x1, P1 ;  /* 0x0000000b35097211 */ /* 0x080fe200008f0eff */
[----:B------:R-:W-:Y:S01]  /*7e50*/  IMAD R53, R0, 0x10, R53 ;  /* 0x0000001000357824 */ /* 0x000fe200078e0235 */
[----:B-1----:R-:W-:Y:S01]  /*7e60*/  ISETP.LT.AND P1, PT, R48, UR4, !P0 ;  /* 0x0000000430007c0c */ /* 0x002fe2000c721270 */
[----:B------:R-:W1:Y:S01]  /*7e70*/  LDCU UR4, c[0x0][0x39c] ;  /* 0x00007380ff0477ac */ /* 0x000e620008000800 */
[-C--:B------:R-:W-:Y:S01]  /*7e80*/  IADD3 R6, P3, PT, R7, R10.reuse, RZ ;  /* 0x0000000a07067210 */ /* 0x080fe20007f7e0ff */
[----:B------:R3:W-:Y:S01]  /*7e90*/  @P4 STG.E.U8 desc[UR12][R8.64], R31 ;  /* 0x0000001f08004986 */ /* 0x0007e2000c10110c */
[----:B------:R-:W-:Y:S01]  /*7ea0*/  IADD3 R4, P4, PT, R53, R10, RZ ;  /* 0x0000000a35047210 */ /* 0x000fe20007f9e0ff */
[----:B------:R-:W1:Y:S01]  /*7eb0*/  LDCU UR5, c[0x0][0x39c] ;  /* 0x00007380ff0577ac */ /* 0x000e620008000800 */
[----:B--2---:R-:W-:Y:S01]  /*7ec0*/  VIADD R25, R2, 0x198 ;  /* 0x0000019802197836 */ /* 0x004fe20000000000 */
[----:B------:R-:W-:-:S02]  /*7ed0*/  LEA.HI.X.SX32 R7, R7, R11, 0x1, P3 ;  /* 0x0000000b07077211 */ /* 0x000fc400018f0eff */
[----:B------:R-:W-:Y:S02]  /*7ee0*/  PRMT R29, R5, 0x7773, RZ ;  /* 0x00007773051d7816 */ /* 0x000fe400000000ff */
[C---:B0-----:R-:W-:Y:S01]  /*7ef0*/  ISETP.LT.AND P3, PT, R25.reuse, UR6, !P0 ;  /* 0x0000000619007c0c */ /* 0x041fe2000c761270 */
[----:B------:R-:W-:Y:S01]  /*7f00*/  IMAD R25, R25, R0, RZ ;  /* 0x0000000019197224 */ /* 0x000fe200078e02ff */
[----:B------:R-:W-:Y:S02]  /*7f10*/  LEA.HI.X.SX32 R5, R53, R11, 0x1, P4 ;  /* 0x0000000b35057211 */ /* 0x000fe400020f0eff */
[----:B---3--:R-:W-:Y:S01]  /*7f20*/  PRMT R31, R3, 0x7773, RZ ;  /* 0x00007773031f7816 */ /* 0x008fe200000000ff */
[----:B------:R-:W-:Y:S01]  /*7f30*/  IMAD R53, R0, 0x10, R53 ;  /* 0x0000001000357824 */ /* 0x000fe200078e0235 */
[----:B------:R0:W-:Y:S01]  /*7f40*/  @P6 STG.E.U8 desc[UR12][R6.64], R29 ;  /* 0x0000001d06006986 */ /* 0x0001e2000c10110c */
[----:B----4-:R-:W-:Y:S01]  /*7f50*/  ISETP.LT.AND P4, PT, R50, UR7, !P0 ;  /* 0x0000000732007c0c */ /* 0x010fe2000c781270 */
[----:B------:R-:W-:Y:S01]  /*7f60*/  VIADD R3, R2, 0x1a8 ;  /* 0x000001a802037836 */ /* 0x000fe20000000000 */
[----:B------:R-:W2:Y:S01]  /*7f70*/  LDCU UR6, c[0x0][0x39c] ;  /* 0x00007380ff0677ac */ /* 0x000ea20008000800 */
[----:B------:R3:W-:Y:S01]  /*7f80*/  @P1 STG.E.U8 desc[UR12][R4.64], R31 ;  /* 0x0000001f04001986 */ /* 0x0007e2000c10110c */
[----:B------:R-:W-:-:S02]  /*7f90*/  IADD3 R8, P1, PT, R25, R10, RZ ;  /* 0x0000000a19087210 */ /* 0x000fc40007f3e0ff */
[----:B------:R-:W-:Y:S01]  /*7fa0*/  IADD3 R26, P6, PT, R53, R10, RZ ;  /* 0x0000000a351a7210 */ /* 0x000fe20007fde0ff */
[----:B------:R-:W4:Y:S01]  /*7fb0*/  LDCU UR7, c[0x0][0x39c] ;  /* 0x00007380ff0777ac */ /* 0x000f220008000800 */
[-C--:B------:R-:W-:Y:S02]  /*7fc0*/  LEA.HI.X.SX32 R9, R25, R11.reuse, 0x1, P1 ;  /* 0x0000000b19097211 */ /* 0x080fe400008f0eff */
[----:B-1----:R-:W-:Y:S01]  /*7fd0*/  ISETP.LT.AND P1, PT, R3, UR4, !P0 ;  /* 0x0000000403007c0c */ /* 0x002fe2000c721270 */
[----:B------:R-:W1:Y:S01]  /*7fe0*/  LDCU UR4, c[0x0][0x39c] ;  /* 0x00007380ff0477ac */ /* 0x000e620008000800 */
[----:B------:R-:W-:Y:S01]  /*7ff0*/  PRMT R13, R13, 0x7773, RZ ;  /* 0x000077730d0d7816 */ /* 0x000fe200000000ff */
[----:B0-----:R-:W-:Y:S01]  /*8000*/  IMAD R6, R3, R0, RZ ;  /* 0x0000000003067224 */ /* 0x001fe200078e02ff */
[----:B------:R-:W-:Y:S02]  /*8010*/  LEA.HI.X.SX32 R27, R53, R11, 0x1, P6 ;  /* 0x0000000b351b7211 */ /* 0x000fe400030f0eff */
[----:B------:R-:W-:Y:S01]  /*8020*/  PRMT R25, R12, 0x7773, RZ ;  /* 0x000077730c197816 */ /* 0x000fe200000000ff */
[----:B------:R0:W-:Y:S01]  /*8030*/  @P3 STG.E.U8 desc[UR12][R8.64], R13 ;  /* 0x0000000d08003986 */ /* 0x0001e2000c10110c */
[----:B------:R-:W-:-:S03]  /*8040*/  IMAD R53, R0, 0x10, R53 ;  /* 0x0000001000357824 */ /* 0x000fc600078e0235 */
[----:B------:R-:W-:Y:S01]  /*8050*/  @P4 STG.E.U8 desc[UR12][R26.64], R25 ;  /* 0x000000191a004986 */ /* 0x000fe2000c10110c */
[----:B---3--:R-:W-:Y:S01]  /*8060*/  IADD3 R4, P4, PT, R6, R10, RZ ;  /* 0x0000000a06047210 */ /* 0x008fe20007f9e0ff */
[----:B------:R-:W-:Y:S01]  /*8070*/  VIADD R3, R2, 0x1b8 ;  /* 0x000001b802037836 */ /* 0x000fe20000000000 */
[----:B------:R-:W-:Y:S01]  /*8080*/  ISETP.LT.AND P3, PT, R49, UR5, !P0 ;  /* 0x0000000531007c0c */ /* 0x000fe2000c761270 */
[----:B------:R-:W3:Y:S01]  /*8090*/  LDCU UR5, c[0x0][0x39c] ;  /* 0x00007380ff0577ac */ /* 0x000ee20008000800 */
[-C--:B------:R-:W-:Y:S02]  /*80a0*/  LEA.HI.X.SX32 R5, R6, R11.reuse, 0x1, P4 ;  /* 0x0000000b06057211 */ /* 0x080fe400020f0eff */
[----:B------:R-:W-:Y:S01]  /*80b0*/  PRMT R29, R14, 0x7773, RZ ;  /* 0x000077730e1d7816 */ /* 0x000fe200000000ff */
[----:B0-----:R-:W-:Y:S01]  /*80c0*/  IMAD R9, R3, R0, RZ ;  /* 0x0000000003097224 */ /* 0x001fe200078e02ff */
[-C--:B------:R-:W-:Y:S02]  /*80d0*/  IADD3 R6, P6, PT, R53, R10.reuse, RZ ;  /* 0x0000000a35067210 */ /* 0x080fe40007fde0ff */
[----:B--2---:R-:W-:Y:S01]  /*80e0*/  ISETP.LT.AND P4, PT, R3, UR6, !P0 ;  /* 0x0000000603007c0c */ /* 0x004fe2000c781270 */
[----:B------:R-:W-:Y:S01]  /*80f0*/  VIADD R3, R2, 0x1c8 ;  /* 0x000001c802037836 */ /* 0x000fe20000000000 */
[-C--:B------:R-:W-:Y:S01]  /*8100*/  LEA.HI.X.SX32 R7, R53, R11.reuse, 0x1, P6 ;  /* 0x0000000b35077211 */ /* 0x080fe200030f0eff */
[----:B------:R0:W-:Y:S01]  /*8110*/  @P1 STG.E.U8 desc[UR12][R4.64], R29 ;  /* 0x0000001d04001986 */ /* 0x0001e2000c10110c */
[----:B------:R-:W-:Y:S01]  /*8120*/  IADD3 R8, P1, PT, R9, R10, RZ ;  /* 0x0000000a09087210 */ /* 0x000fe20007f3e0ff */
[----:B------:R-:W-:Y:S01]  /*8130*/  IMAD R53, R0, 0x10, R53 ;  /* 0x0000001000357824 */ /* 0x000fe200078e0235 */
[----:B------:R-:W-:Y:S01]  /*8140*/  PRMT R15, R15, 0x7773, RZ ;  /* 0x000077730f0f7816 */ /* 0x000fe200000000ff */
[----:B------:R-:W2:Y:S01]  /*8150*/  LDCU UR6, c[0x0][0x39c] ;  /* 0x00007380ff0677ac */ /* 0x000ea20008000800 */
[C---:B-1----:R-:W-:Y:S01]  /*8160*/  ISETP.LT.AND P6, PT, R3.reuse, UR4, !P0 ;  /* 0x0000000403007c0c */ /* 0x042fe2000c7c1270 */
[----:B------:R-:W-:Y:S01]  /*8170*/  IMAD R3, R3, R0, RZ ;  /* 0x0000000003037224 */ /* 0x000fe200078e02ff */
[----:B------:R-:W-:Y:S01]  /*8180*/  LEA.HI.X.SX32 R9, R9, R11, 0x1, P1 ;  /* 0x0000000b09097211 */ /* 0x000fe200008f0eff */
[----:B------:R1:W-:Y:S01]  /*8190*/  @P3 STG.E.U8 desc[UR12][R6.64], R15 ;  /* 0x0000000f06003986 */ /* 0x0003e2000c10110c */
[----:B------:R-:W-:Y:S01]  /*81a0*/  IADD3 R12, P1, PT, R53, R10, RZ ;  /* 0x0000000a350c7210 */ /* 0x000fe20007f3e0ff */
[----:B------:R-:W2:Y:S01]  /*81b0*/  LDCU UR4, c[0x0][0x39c] ;  /* 0x00007380ff0477ac */ /* 0x000ea20008000800 */
[----:B------:R-:W-:-:S02]  /*81c0*/  PRMT R17, R17, 0x7773, RZ ;  /* 0x0000777311117816 */ /* 0x000fc400000000ff */
[----:B0-----:R-:W-:Y:S02]  /*81d0*/  IADD3 R4, P3, PT, R3, R10, RZ ;  /* 0x0000000a03047210 */ /* 0x001fe40007f7e0ff */
[-C--:B------:R-:W-:Y:S01]  /*81e0*/  LEA.HI.X.SX32 R13, R53, R11.reuse, 0x1, P1 ;  /* 0x0000000b350d7211 */ /* 0x080fe200008f0eff */
[----:B------:R-:W-:Y:S02]  /*81f0*/  IMAD R53, R0, 0x10, R53 ;  /* 0x0000001000357824 */ /* 0x000fe400078e0235 */
[----:B-1----:R-:W-:Y:S01]  /*8200*/  VIADD R7, R2, 0x1d8 ;  /* 0x000001d802077836 */ /* 0x002fe20000000000 */
[----:B------:R0:W-:Y:S01]  /*8210*/  @P4 STG.E.U8 desc[UR12][R8.64], R17 ;  /* 0x0000001108004986 */ /* 0x0001e2000c10110c */
[----:B------:R-:W-:Y:S01]  /*8220*/  PRMT R25, R16, 0x7773, RZ ;  /* 0x0000777310197816 */ /* 0x000fe200000000ff */
[C---:B------:R-:W-:Y:S01]  /*8230*/  VIADD R15, R2.reuse, 0x1f8 ;  /* 0x000001f8020f7836 */ /* 0x040fe20000000000 */
[----:B------:R-:W-:Y:S01]  /*8240*/  LEA.HI.X.SX32 R5, R3, R11, 0x1, P3 ;  /* 0x0000000b03057211 */ /* 0x000fe200018f0eff */
[----:B------:R-:W-:Y:S01]  /*8250*/  VIADD R3, R2, 0x1e8 ;  /* 0x000001e802037836 */ /* 0x000fe20000000000 */
[----:B------:R-:W-:-:S02]  /*8260*/  PRMT R27, R18, 0x7773, RZ ;  /* 0x00007773121b7816 */ /* 0x000fc400000000ff */
[C---:B---3--:R-:W-:Y:S01]  /*8270*/  ISETP.LT.AND P4, PT, R7.reuse, UR5, !P0 ;  /* 0x0000000507007c0c */ /* 0x048fe2000c781270 */
[----:B------:R-:W-:Y:S01]  /*8280*/  IMAD R7, R7, R0, RZ ;  /* 0x0000000007077224 */ /* 0x000fe200078e02ff */
[----:B------:R1:W-:Y:S01]  /*8290*/  @P2 STG.E.U8 desc[UR12][R12.64], R25 ;  /* 0x000000190c002986 */ /* 0x0003e2000c10110c */
[----:B------:R-:W-:Y:S01]  /*82a0*/  IADD3 R2, P3, PT, R53, R10, RZ ;  /* 0x0000000a35027210 */ /* 0x000fe20007f7e0ff */
[C---:B0-----:R-:W-:Y:S02]  /*82b0*/  IMAD R9, R0.reuse, 0x10, R53 ;  /* 0x0000001000097824 */ /* 0x041fe400078e0235 */
[----:B------:R0:W-:Y:S01]  /*82c0*/  @P6 STG.E.U8 desc[UR12][R4.64], R27 ;  /* 0x0000001b04006986 */ /* 0x0001e2000c10110c */
[-C--:B------:R-:W-:Y:S01]  /*82d0*/  IMAD R14, R15, R0.reuse, RZ ;  /* 0x000000000f0e7224 */ /* 0x080fe200078e02ff */
[C---:B--2---:R-:W-:Y:S01]  /*82e0*/  ISETP.LT.AND P2, PT, R3.reuse, UR6, !P0 ;  /* 0x0000000603007c0c */ /* 0x044fe2000c741270 */
[----:B-1----:R-:W-:Y:S02]  /*82f0*/  IMAD R13, R3, R0, RZ ;  /* 0x00000000030d7224 */ /* 0x002fe400078e02ff */
[----:B------:R-:W-:Y:S01]  /*8300*/  IMAD R0, R0, 0x10, R9 ;  /* 0x0000001000007824 */ /* 0x000fe200078e0209 */
[----:B0-----:R-:W-:-:S02]  /*8310*/  IADD3 R4, P1, PT, R7, R10, RZ ;  /* 0x0000000a07047210 */ /* 0x001fc40007f3e0ff */
[-C--:B------:R-:W-:Y:S02]  /*8320*/  LEA.HI.X.SX32 R3, R53, R11.reuse, 0x1, P3 ;  /* 0x0000000b35037211 */ /* 0x080fe400018f0eff */
[-C--:B------:R-:W-:Y:S02]  /*8330*/  IADD3 R6, P3, PT, R9, R10.reuse, RZ ;  /* 0x0000000a09067210 */ /* 0x080fe40007f7e0ff */
[-C--:B------:R-:W-:Y:S02]  /*8340*/  IADD3 R8, P6, PT, R13, R10.reuse, RZ ;  /* 0x0000000a0d087210 */ /* 0x080fe40007fde0ff */
[-C--:B------:R-:W-:Y:S02]  /*8350*/  LEA.HI.X.SX32 R5, R7, R11.reuse, 0x1, P1 ;  /* 0x0000000b07057211 */ /* 0x080fe400008f0eff */
[----:B------:R-:W-:Y:S02]  /*8360*/  IADD3 R12, P1, PT, R0, R10, RZ ;  /* 0x0000000a000c7210 */ /* 0x000fe40007f3e0ff */
[----:B------:R-:W-:-:S02]  /*8370*/  LEA.HI.X.SX32 R7, R9, R11, 0x1, P3 ;  /* 0x0000000b09077211 */ /* 0x000fc400018f0eff */
[-C--:B------:R-:W-:Y:S02]  /*8380*/  LEA.HI.X.SX32 R9, R13, R11.reuse, 0x1, P6 ;  /* 0x0000000b0d097211 */ /* 0x080fe400030f0eff */
[----:B------:R-:W-:Y:S02]  /*8390*/  ISETP.LT.AND P3, PT, R46, UR4, !P0 ;  /* 0x000000042e007c0c */ /* 0x000fe4000c761270 */
[----:B------:R-:W-:Y:S02]  /*83a0*/  LEA.HI.X.SX32 R13, R0, R11, 0x1, P1 ;  /* 0x0000000b000d7211 */ /* 0x000fe400008f0eff */
[----:B------:R-:W-:Y:S02]  /*83b0*/  ISETP.LT.AND P1, PT, R15, UR8, !P0 ;  /* 0x000000080f007c0c */ /* 0x000fe4000c721270 */
[----:B----4-:R-:W-:Y:S02]  /*83c0*/  ISETP.LT.AND P0, PT, R47, UR7, !P0 ;  /* 0x000000072f007c0c */ /* 0x010fe4000c701270 */
[----:B------:R-:W-:-:S02]  /*83d0*/  PRMT R15, R20, 0x7773, RZ ;  /* 0x00007773140f7816 */ /* 0x000fc400000000ff */
[----:B------:R-:W-:Y:S02]  /*83e0*/  PRMT R19, R19, 0x7773, RZ ;  /* 0x0000777313137816 */ /* 0x000fe400000000ff */
[----:B------:R-:W-:Y:S02]  /*83f0*/  PRMT R21, R21, 0x7773, RZ ;  /* 0x0000777315157816 */ /* 0x000fe400000000ff */
[----:B------:R-:W-:Y:S01]  /*8400*/  PRMT R23, R23, 0x7773, RZ ;  /* 0x0000777317177816 */ /* 0x000fe200000000ff */
[----:B------:R0:W-:Y:S01]  /*8410*/  @P5 STG.E.U8 desc[UR12][R2.64], R15 ;  /* 0x0000000f02005986 */ /* 0x0001e2000c10110c */
[----:B------:R-:W-:-:S03]  /*8420*/  PRMT R17, R22, 0x7773, RZ ;  /* 0x0000777316117816 */ /* 0x000fc600000000ff */
[----:B------:R0:W-:Y:S01]  /*8430*/  @P4 STG.E.U8 desc[UR12][R4.64], R19 ;  /* 0x0000001304004986 */ /* 0x0001e2000c10110c */
[----:B------:R-:W-:-:S03]  /*8440*/  IADD3 R10, P6, PT, R14, R10, RZ ;  /* 0x0000000a0e0a7210 */ /* 0x000fc60007fde0ff */
[----:B------:R0:W-:Y:S04]  /*8450*/  @P3 STG.E.U8 desc[UR12][R6.64], R21 ;  /* 0x0000001506003986 */ /* 0x0001e8000c10110c */
[----:B------:R0:W-:Y:S01]  /*8460*/  @P2 STG.E.U8 desc[UR12][R8.64], R23 ;  /* 0x0000001708002986 */ /* 0x0001e2000c10110c */
[----:B------:R-:W-:-:S03]  /*8470*/  LEA.HI.X.SX32 R11, R14, R11, 0x1, P6 ;  /* 0x0000000b0e0b7211 */ /* 0x000fc600030f0eff */
[----:B------:R0:W-:Y:S01]  /*8480*/  @P0 STG.E.U8 desc[UR12][R12.64], R17 ;  /* 0x000000110c000986 */ /* 0x0001e2000c10110c */
[----:B------:R-:W-:Y:S01]  /*8490*/  PRMT R25, R24, 0x7773, RZ ;  /* 0x0000777318197816 */ /* 0x000fe200000000ff */
[----:B------:R-:W-:Y:S06]  /*84a0*/  @!P1 EXIT ;  /* 0x000000000000994d */ /* 0x000fec0003800000 */
[----:B------:R-:W-:Y:S01]  /*84b0*/  STG.E.U8 desc[UR12][R10.64], R25 ;  /* 0x000000190a007986 */ /* 0x000fe2000c10110c */
[----:B------:R-:W-:Y:S05]  /*84c0*/  EXIT ;  /* 0x000000000000794d */ /* 0x000fea0003800000 */
.L_x_3:
[----:B------:R-:W-:-:S00]  /*84d0*/  BRA `(.L_x_3) ;  /* 0xfffffffc00fc7947 */ /* 0x000fc0000383ffff */
[----:B------:R-:W-:-:S00]  /*84e0*/  NOP ;  /* 0x0000000000007918 */ /* 0x000fc00000000000 */
        /* <DEDUP_REMOVED lines=9> */
.L_x_4:


//--------------------- .nv.shared.matmul_kernel  --------------------------
	.section	.nv.shared.matmul_kernel,"aw",@nobits
	.sectionflags	@""
	.align	16
	.zero		1024


//--------------------- .nv.shared.reserved.0     --------------------------
	.section	.nv.shared.reserved.0,"aw",@nobits
	.weak		__nv_reservedSMEM_offset_0_alias
	.size		__nv_reservedSMEM_offset_0_alias, 0, 64
	.other		__nv_reservedSMEM_offset_0_alias,@"STO_CUDA_RESERVED_SHARED STV_DEFAULT"
__nv_reservedSMEM_offset_0_alias:
	.zero		0
	.zero		64


//--------------------- .nv.constant0.matmul_kernel --------------------------
	.section	.nv.constant0.matmul_kernel,"a",@progbits
	.sectionflags	@""
	.align	4
.nv.constant0.matmul_kernel:
	.zero		976


//--------------------- SYMBOLS --------------------------

	.type		.nv.reservedSmem.offset0,@object
	.size		.nv.reservedSmem.offset0,0x4
	.type		.nv.reservedSmem.cap,@object
	.size		.nv.reservedSmem.cap,0x4
